	.target	sm_90a

	.elftype	@"ET_EXEC"


//--------------------- .note.nv.tkinfo           --------------------------
	.section	.note.nv.tkinfo,"",@"SHT_NOTE"
	.sectionflags	@"SHF_NOTE_NV_TKINFO"
	.tkinfo
        /*0018*/ 	.word	0x00000002
        /*0030*/ 	.string	""
        /*0030*/ 	.string	"ptxas"
        /*0030*/ 	.string	"Cuda compilation tools, release 13.0, V13.0.88"
        /*0030*/ 	.string	"Build cuda_13.0.r13.0/compiler.36424714_0"
        /*0030*/ 	.string	"-arch sm_90a -m 64 "



//--------------------- .note.nv.cuinfo           --------------------------
	.section	.note.nv.cuinfo,"",@"SHT_NOTE"
	.sectionflags	@"SHF_NOTE_NV_CUINFO"
        /*0018*/ 	.short	0x0002
        /*001a*/ 	.short	0x005a
        /*001c*/ 	.short	0x0082
	.zero		2


//--------------------- .nv.info                  --------------------------
	.section	.nv.info,"",@"SHT_CUDA_INFO"
	.align	4


	//----- nvinfo : EIATTR_REGCOUNT
	.align		4
        /*0000*/ 	.byte	0x04, 0x2f
        /*0002*/ 	.short	(.L_12 - .L_11)
	.align		4
.L_11:
        /*0004*/ 	.word	index@(_ZN7cutlass13device_kernelINS_4gemm6kernel13GemmUniversalIN4cute5tupleIJiiiiEEENS1_10collective13CollectiveMmaINS1_37MainloopSm90TmaGmmaWarpSpecializedFP8ILi5ENS5_IJNS4_1CILi2EEENSA_ILi1EEESC_EEENS1_32KernelTmaWarpSpecializedPingpongEEENS5_IJNSA_ILi64EEENSA_ILi256EEENSA_ILi128EEEEEENS_12float_e4m3_tENS5_IJlSC_lEEESK_SL_NS4_8TiledMMAINS4_8MMA_AtomIJNS4_4SM904GMMA31MMA_64x256x32_F32E4M3E4M3_SS_TNILNSP_7ScaleInE1ELSR_1EEEEEENS4_6LayoutINS5_IJSC_SC_SC_EEENS5_IJNSA_ILi0EEESW_SW_EEEEENS5_IJNS4_10UnderscoreESZ_SZ_EEEEENS4_13SM90_TMA_LOADENS4_14ComposedLayoutINS4_7SwizzleILi3ELi4ELi3EEENS4_18smem_ptr_flag_bitsILi8EEENSU_INS5_IJNSA_ILi8EEESI_EEENS5_IJSI_SC_EEEEEEEvNS4_8identityENS4_23SM90_TMA_LOAD_MULTICASTES1C_vS1D_EENS_8epilogue10collective6detail29Sm90TmaWarpSpecializedAdapterINS1H_15DefaultEpilogueISK_SL_SL_NS1G_6thread17LinearCombinationISK_Li1EffLNS1L_9ScaleType4KindE0ELNS_15FloatRoundStyleE2ESK_EENS1_15EpilogueDefaultEEEEEvvEEEEvNT_6ParamsE)
        /*0008*/ 	.word	0x000000a8


	//----- nvinfo : EIATTR_FRAME_SIZE
	.align		4
.L_12:
        /*000c*/ 	.byte	0x04, 0x11
        /*000e*/ 	.short	(.L_14 - .L_13)
	.align		4
.L_13:
        /*0010*/ 	.word	index@(_ZN7cutlass13device_kernelINS_4gemm6kernel13GemmUniversalIN4cute5tupleIJiiiiEEENS1_10collective13CollectiveMmaINS1_37MainloopSm90TmaGmmaWarpSpecializedFP8ILi5ENS5_IJNS4_1CILi2EEENSA_ILi1EEESC_EEENS1_32KernelTmaWarpSpecializedPingpongEEENS5_IJNSA_ILi64EEENSA_ILi256EEENSA_ILi128EEEEEENS_12float_e4m3_tENS5_IJlSC_lEEESK_SL_NS4_8TiledMMAINS4_8MMA_AtomIJNS4_4SM904GMMA31MMA_64x256x32_F32E4M3E4M3_SS_TNILNSP_7ScaleInE1ELSR_1EEEEEENS4_6LayoutINS5_IJSC_SC_SC_EEENS5_IJNSA_ILi0EEESW_SW_EEEEENS5_IJNS4_10UnderscoreESZ_SZ_EEEEENS4_13SM90_TMA_LOADENS4_14ComposedLayoutINS4_7SwizzleILi3ELi4ELi3EEENS4_18smem_ptr_flag_bitsILi8EEENSU_INS5_IJNSA_ILi8EEESI_EEENS5_IJSI_SC_EEEEEEEvNS4_8identityENS4_23SM90_TMA_LOAD_MULTICASTES1C_vS1D_EENS_8epilogue10collective6detail29Sm90TmaWarpSpecializedAdapterINS1H_15DefaultEpilogueISK_SL_SL_NS1G_6thread17LinearCombinationISK_Li1EffLNS1L_9ScaleType4KindE0ELNS_15FloatRoundStyleE2ESK_EENS1_15EpilogueDefaultEEEEEvvEEEEvNT_6ParamsE)
        /*0014*/ 	.word	0x00000110


	//----- nvinfo : EIATTR_MIN_STACK_SIZE
	.align		4
.L_14:
        /*0018*/ 	.byte	0x04, 0x12
        /*001a*/ 	.short	(.L_16 - .L_15)
	.align		4
.L_15:
        /*001c*/ 	.word	index@(_ZN7cutlass13device_kernelINS_4gemm6kernel13GemmUniversalIN4cute5tupleIJiiiiEEENS1_10collective13CollectiveMmaINS1_37MainloopSm90TmaGmmaWarpSpecializedFP8ILi5ENS5_IJNS4_1CILi2EEENSA_ILi1EEESC_EEENS1_32KernelTmaWarpSpecializedPingpongEEENS5_IJNSA_ILi64EEENSA_ILi256EEENSA_ILi128EEEEEENS_12float_e4m3_tENS5_IJlSC_lEEESK_SL_NS4_8TiledMMAINS4_8MMA_AtomIJNS4_4SM904GMMA31MMA_64x256x32_F32E4M3E4M3_SS_TNILNSP_7ScaleInE1ELSR_1EEEEEENS4_6LayoutINS5_IJSC_SC_SC_EEENS5_IJNSA_ILi0EEESW_SW_EEEEENS5_IJNS4_10UnderscoreESZ_SZ_EEEEENS4_13SM90_TMA_LOADENS4_14ComposedLayoutINS4_7SwizzleILi3ELi4ELi3EEENS4_18smem_ptr_flag_bitsILi8EEENSU_INS5_IJNSA_ILi8EEESI_EEENS5_IJSI_SC_EEEEEEEvNS4_8identityENS4_23SM90_TMA_LOAD_MULTICASTES1C_vS1D_EENS_8epilogue10collective6detail29Sm90TmaWarpSpecializedAdapterINS1H_15DefaultEpilogueISK_SL_SL_NS1G_6thread17LinearCombinationISK_Li1EffLNS1L_9ScaleType4KindE0ELNS_15FloatRoundStyleE2ESK_EENS1_15EpilogueDefaultEEEEEvvEEEEvNT_6ParamsE)
        /*0020*/ 	.word	0x00000110
.L_16:


//--------------------- .nv.compat                --------------------------
	.section	.nv.compat,"",@"SHT_CUDA_COMPAT_INFO"
	.align	4
        /*0000*/ 	.byte	0x02, 0x09, 0x01, 0x00, 0x02, 0x02, 0x04, 0x00, 0x02, 0x05, 0x05, 0x00, 0x03, 0x07, 0x01, 0x01
        /*0010*/ 	.byte	0x02, 0x03, 0x01, 0x00, 0x02, 0x06, 0x01, 0x00, 0x04, 0x0b, 0x08, 0x00, 0x00, 0x00, 0x00, 0x00
        /*0020*/ 	.byte	0x00, 0x00, 0x00, 0x00


//--------------------- .nv.info._ZN7cutlass13device_kernelINS_4gemm6kernel13GemmUniversalIN4cute5tupleIJiiiiEEENS1_10collective13CollectiveMmaINS1_37MainloopSm90TmaGmmaWarpSpecializedFP8ILi5ENS5_IJNS4_1CILi2EEENSA_ILi1EEESC_EEENS1_32KernelTmaWarpSpecializedPingpongEEENS5_IJNSA_ILi64EEENSA_ILi256EEENSA_ILi128EEEEEENS_12float_e4m3_tENS5_IJlSC_lEEESK_SL_NS4_8TiledMMAINS4_8MMA_AtomIJNS4_4SM904GMMA31MMA_64x256x32_F32E4M3E4M3_SS_TNILNSP_7ScaleInE1ELSR_1EEEEEENS4_6LayoutINS5_IJSC_SC_SC_EEENS5_IJNSA_ILi0EEESW_SW_EEEEENS5_IJNS4_10UnderscoreESZ_SZ_EEEEENS4_13SM90_TMA_LOADENS4_14ComposedLayoutINS4_7SwizzleILi3ELi4ELi3EEENS4_18smem_ptr_flag_bitsILi8EEENSU_INS5_IJNSA_ILi8EEESI_EEENS5_IJSI_SC_EEEEEEEvNS4_8identityENS4_23SM90_TMA_LOAD_MULTICASTES1C_vS1D_EENS_8epilogue10collective6detail29Sm90TmaWarpSpecializedAdapterINS1H_15DefaultEpilogueISK_SL_SL_NS1G_6thread17LinearCombinationISK_Li1EffLNS1L_9ScaleType4KindE0ELNS_15FloatRoundStyleE2ESK_EENS1_15EpilogueDefaultEEEEEvvEEEEvNT_6ParamsE --------------------------
	.section	.nv.info._ZN7cutlass13device_kernelINS_4gemm6kernel13GemmUniversalIN4cute5tupleIJiiiiEEENS1_10collective13CollectiveMmaINS1_37MainloopSm90TmaGmmaWarpSpecializedFP8ILi5ENS5_IJNS4_1CILi2EEENSA_ILi1EEESC_EEENS1_32KernelTmaWarpSpecializedPingpongEEENS5_IJNSA_ILi64EEENSA_ILi256EEENSA_ILi128EEEEEENS_12float_e4m3_tENS5_IJlSC_lEEESK_SL_NS4_8TiledMMAINS4_8MMA_AtomIJNS4_4SM904GMMA31MMA_64x256x32_F32E4M3E4M3_SS_TNILNSP_7ScaleInE1ELSR_1EEEEEENS4_6LayoutINS5_IJSC_SC_SC_EEENS5_IJNSA_ILi0EEESW_SW_EEEEENS5_IJNS4_10UnderscoreESZ_SZ_EEEEENS4_13SM90_TMA_LOADENS4_14ComposedLayoutINS4_7SwizzleILi3ELi4ELi3EEENS4_18smem_ptr_flag_bitsILi8EEENSU_INS5_IJNSA_ILi8EEESI_EEENS5_IJSI_SC_EEEEEEEvNS4_8identityENS4_23SM90_TMA_LOAD_MULTICASTES1C_vS1D_EENS_8epilogue10collective6detail29Sm90TmaWarpSpecializedAdapterINS1H_15DefaultEpilogueISK_SL_SL_NS1G_6thread17LinearCombinationISK_Li1EffLNS1L_9ScaleType4KindE0ELNS_15FloatRoundStyleE2ESK_EENS1_15EpilogueDefaultEEEEEvvEEEEvNT_6ParamsE,"",@"SHT_CUDA_INFO"
	.sectionflags	@""
	.align	4


	//----- nvinfo : EIATTR_CUDA_API_VERSION
	.align		4
        /*0000*/ 	.byte	0x04, 0x37
        /*0002*/ 	.short	(.L_18 - .L_17)
.L_17:
        /*0004*/ 	.word	0x00000082


	//----- nvinfo : EIATTR_KPARAM_INFO
	.align		4
.L_18:
        /*0008*/ 	.byte	0x04, 0x17
        /*000a*/ 	.short	(.L_20 - .L_19)
.L_19:
        /*000c*/ 	.word	0x00000000
        /*0010*/ 	.short	0x0000
        /*0012*/ 	.short	0x0070
        /*0014*/ 	.byte	0x00, 0xf0, 0x01, 0x10


	//----- nvinfo : EIATTR_SPARSE_MMA_MASK
	.align		4
.L_20:
        /*0018*/ 	.byte	0x03, 0x50
        /*001a*/ 	.short	0x0000


	//----- nvinfo : EIATTR_MAXREG_COUNT
	.align		4
        /*001c*/ 	.byte	0x03, 0x1b
        /*001e*/ 	.short	0x00a8


	//----- nvinfo : EIATTR_NUM_BARRIERS
	.align		4
        /*0020*/ 	.byte	0x02, 0x4c
        /*0022*/ 	.byte	0x01
	.zero		1


	//----- nvinfo : EIATTR_ANNOTATIONS
	.align		4
        /*0024*/ 	.byte	0x04, 0x55
        /*0026*/ 	.short	(.L_22 - .L_21)


	//   ....[0]....
.L_21:
        /*0028*/ 	.word	0x00000001
        /*002c*/ 	.byte	0x30, 0x07, 0x00, 0x00, 0x01, 0x00, 0x00, 0x00, 0x30, 0x09, 0x00, 0x00, 0x01, 0x00, 0x00, 0x00
        /* <DEDUP_REMOVED lines=210> */
        /*0d5c*/ 	.byte	0x20, 0x05, 0x01, 0x00


	//----- nvinfo : EIATTR_MERCURY_ISA_VERSION
	.align		4
.L_22:
        /*0d60*/ 	.byte	0x03, 0x5f
        /*0d62*/ 	.short	0x0101


	//----- nvinfo : EIATTR_INT_WARP_WIDE_INSTR_OFFSETS
	.align		4
        /*0d64*/ 	.byte	0x04, 0x31
        /*0d66*/ 	.short	(.L_24 - .L_23)


	//   ....[0]....
.L_23:
        /*0d68*/ 	.word	0x000005b0


	//   ....[1]....
        /*0d6c*/ 	.word	0x00000630


	//   ....[2]....
        /*0d70*/ 	.word	0x00000640


	//   ....[3]....
        /*0d74*/ 	.word	0x00000650


	//   ....[4]....
        /*0d78*/ 	.word	0x000006a0


	//   ....[5]....
        /*0d7c*/ 	.word	0x000006e0


	//   ....[6]....
        /*0d80*/ 	.word	0x00000800


	//   ....[7]....
        /*0d84*/ 	.word	0x00000820


	//   ....[8]....
        /*0d88*/ 	.word	0x00005810


	//----- nvinfo : EIATTR_COOP_GROUP_MASK_REGIDS
	.align		4
.L_24:
        /*0d8c*/ 	.byte	0x04, 0x29
        /*0d8e*/ 	.short	(.L_26 - .L_25)


	//   ....[0]....
.L_25:
        /*0d90*/ 	.word	0xffffffff


	//   ....[1]....
        /*0d94*/ 	.word	0xffffffff


	//   ....[2]....
        /*0d98*/ 	.word	0xffffffff


	//   ....[3]....
        /*0d9c*/ 	.word	0xffffffff


	//   ....[4]....
        /*0da0*/ 	.word	0xffffffff


	//   ....[5]....
        /*0da4*/ 	.word	0xffffffff


	//   ....[6]....
        /*0da8*/ 	.word	0xffffffff


	//----- nvinfo : EIATTR_COOP_GROUP_INSTR_OFFSETS
	.align		4
.L_26:
        /*0dac*/ 	.byte	0x04, 0x28
        /*0dae*/ 	.short	(.L_28 - .L_27)


	//   ....[0]....
.L_27:
        /*0db0*/ 	.word	0x00000070


	//   ....[1]....
        /*0db4*/ 	.word	0x00000090


	//   ....[2]....
        /*0db8*/ 	.word	0x00000190


	//   ....[3]....
        /*0dbc*/ 	.word	0x000003d0


	//   ....[4]....
        /*0dc0*/ 	.word	0x00000410


	//   ....[5]....
        /*0dc4*/ 	.word	0x00000500


	//   ....[6]....
        /*0dc8*/ 	.word	0x000009c0


	//----- nvinfo : EIATTR_REG_RECONFIG
	.align		4
.L_28:
        /*0dcc*/ 	.byte	0x01, 0x54
	.zero		2


	//----- nvinfo : EIATTR_MBARRIER_INSTR_OFFSETS
	.align		4
        /*0dd0*/ 	.byte	0x04, 0x39
        /*0dd2*/ 	.short	(.L_30 - .L_29)


	//   ....[0]....
.L_29:
        /*0dd4*/ 	.word	0x00000310
        /*0dd8*/ 	.word	0x000000ff
        /*0ddc*/ 	.word	0x00000000
        /*0de0*/ 	.short	0x0100
        /*0de2*/ 	.byte	0x07
	.zero		1


	//   ....[1]....
        /*0de4*/ 	.word	0x00000320
        /*0de8*/ 	.word	0x000000ff
        /*0dec*/ 	.word	0x00000028
        /*0df0*/ 	.short	0x0100
        /*0df2*/ 	.byte	0x07
	.zero		1


	//   ....[2]....
        /*0df4*/ 	.word	0x00000330
        /*0df8*/ 	.word	0x000000ff
        /*0dfc*/ 	.word	0x00000008
        /*0e00*/ 	.short	0x0100
        /*0e02*/ 	.byte	0x07
	.zero		1


	//   ....[3]....
        /*0e04*/ 	.word	0x00000340
        /*0e08*/ 	.word	0x000000ff
        /*0e0c*/ 	.word	0x00000030
        /*0e10*/ 	.short	0x0100
        /*0e12*/ 	.byte	0x07
	.zero		1


	//   ....[4]....
        /*0e14*/ 	.word	0x00000350
        /*0e18*/ 	.word	0x000000ff
        /*0e1c*/ 	.word	0x00000010
        /*0e20*/ 	.short	0x0100
        /*0e22*/ 	.byte	0x07
	.zero		1


	//   ....[5]....
        /*0e24*/ 	.word	0x00000360
        /*0e28*/ 	.word	0x000000ff
        /*0e2c*/ 	.word	0x00000038
        /*0e30*/ 	.short	0x0100
        /*0e32*/ 	.byte	0x07
	.zero		1


	//   ....[6]....
        /*0e34*/ 	.word	0x00000370
        /*0e38*/ 	.word	0x000000ff
        /*0e3c*/ 	.word	0x00000018
        /*0e40*/ 	.short	0x0100
        /*0e42*/ 	.byte	0x07
	.zero		1


	//   ....[7]....
        /*0e44*/ 	.word	0x00000380
        /*0e48*/ 	.word	0x000000ff
        /*0e4c*/ 	.word	0x00000040
        /*0e50*/ 	.short	0x0100
        /*0e52*/ 	.byte	0x07
	.zero		1


	//   ....[8]....
        /*0e54*/ 	.word	0x00000390
        /*0e58*/ 	.word	0x000000ff
        /*0e5c*/ 	.word	0x00000020
        /*0e60*/ 	.short	0x0100
        /*0e62*/ 	.byte	0x07
	.zero		1


	//   ....[9]....
        /*0e64*/ 	.word	0x000003a0
        /*0e68*/ 	.word	0x000000ff
        /*0e6c*/ 	.word	0x00000048
        /*0e70*/ 	.short	0x0100
        /*0e72*/ 	.byte	0x07
	.zero		1


	//   ....[10]....
        /*0e74*/ 	.word	0x00000860
        /*0e78*/ 	.word	0x000000ff
        /*0e7c*/ 	.word	0x00000080
        /*0e80*/ 	.short	0x0100
        /*0e82*/ 	.byte	0x07
	.zero		1


	//   ....[11]....
        /*0e84*/ 	.word	0x00000900
        /*0e88*/ 	.word	0x000000ff
        /*0e8c*/ 	.word	0x00000088
        /*0e90*/ 	.short	0x0100
        /*0e92*/ 	.byte	0x07
	.zero		1


	//   ....[12]....
        /*0e94*/ 	.word	0x00000940
        /*0e98*/ 	.word	0x000000ff
        /*0e9c*/ 	.word	0x00000060
        /*0ea0*/ 	.short	0x0100
        /*0ea2*/ 	.byte	0x0a
	.zero		1


	//   ....[13]....
        /*0ea4*/ 	.word	0x00000950
        /*0ea8*/ 	.word	0x000000ff
        /*0eac*/ 	.word	0x00000068
        /*0eb0*/ 	.short	0x0100
        /*0eb2*/ 	.byte	0x0a
	.zero		1


	//   ....[14]....
        /*0eb4*/ 	.word	0x00000960
        /*0eb8*/ 	.word	0x000000ff
        /*0ebc*/ 	.word	0x00000070
        /*0ec0*/ 	.short	0x0100
        /*0ec2*/ 	.byte	0x0a
	.zero		1


	//   ....[15]....
        /*0ec4*/ 	.word	0x00000970
        /*0ec8*/ 	.word	0x000000ff
        /*0ecc*/ 	.word	0x00000078
        /*0ed0*/ 	.short	0x0100
        /*0ed2*/ 	.byte	0x0a
	.zero		1


	//   ....[16]....
        /*0ed4*/ 	.word	0x00001840
        /*0ed8*/ 	.word	0x000000ff
        /*0edc*/ 	.word	0xfffffff8
        /*0ee0*/ 	.short	0x010a
        /*0ee2*/ 	.byte	0x12
	.zero		1


	//   ....[17]....
        /*0ee4*/ 	.word	0x00002210
        /*0ee8*/ 	.word	0x000000ff
        /*0eec*/ 	.word	0x00000000
        /*0ef0*/ 	.short	0x010a
        /*0ef2*/ 	.byte	0x06
	.zero		1


	//   ....[18]....
        /*0ef4*/ 	.word	0x00002250
        /*0ef8*/ 	.word	0x000000ff
        /*0efc*/ 	.word	0x00000000
        /*0f00*/ 	.short	0x010a
        /*0f02*/ 	.byte	0x06
	.zero		1


	//   ....[19]....
        /*0f04*/ 	.word	0x000034f0
        /*0f08*/ 	.word	0x000000ff
        /*0f0c*/ 	.word	0x00000000
        /*0f10*/ 	.short	0x010a
        /*0f12*/ 	.byte	0x09
	.zero		1


	//   ....[20]....
        /*0f14*/ 	.word	0x00003530
        /*0f18*/ 	.word	0x000000ff
        /*0f1c*/ 	.word	0x00000000
        /*0f20*/ 	.short	0x010a
        /*0f22*/ 	.byte	0x09
	.zero		1


	//   ....[21]....
        /*0f24*/ 	.word	0x000046a0
        /*0f28*/ 	.word	0x000000e5
        /*0f2c*/ 	.word	0x00000000
        /*0f30*/ 	.short	0x0101
        /*0f32*/ 	.byte	0x3f
	.zero		1


	//   ....[22]....
        /*0f34*/ 	.word	0x00005720
        /*0f38*/ 	.word	0x000000e5
        /*0f3c*/ 	.word	0x00000000
        /*0f40*/ 	.short	0x0101
        /*0f42*/ 	.byte	0x1c
	.zero		1


	//   ....[23]....
        /*0f44*/ 	.word	0x000058d0
        /*0f48*/ 	.word	0x00000018
        /*0f4c*/ 	.word	0x00000000
        /*0f50*/ 	.short	0x0101
        /*0f52*/ 	.byte	0x3f
	.zero		1


	//   ....[24]....
        /*0f54*/ 	.word	0x00005990
        /*0f58*/ 	.word	0x000000ff
        /*0f5c*/ 	.word	0x00000008
        /*0f60*/ 	.short	0x010a
        /*0f62*/ 	.byte	0x12
	.zero		1


	//   ....[25]....
        /*0f64*/ 	.word	0x0000eb60
        /*0f68*/ 	.word	0x00000003
        /*0f6c*/ 	.word	0x00000000
        /*0f70*/ 	.short	0x0101
        /*0f72*/ 	.byte	0x1c
	.zero		1


	//   ....[26]....
        /*0f74*/ 	.word	0x0000f5b0
        /*0f78*/ 	.word	0x0000000d
        /*0f7c*/ 	.word	0x00000028
        /*0f80*/ 	.short	0x010a
        /*0f82*/ 	.byte	0x3f
	.zero		1


	//   ....[27]....
        /*0f84*/ 	.word	0x0000f980
        /*0f88*/ 	.word	0x00000004
        /*0f8c*/ 	.word	0x00000088
        /*0f90*/ 	.short	0x0101
        /*0f92*/ 	.byte	0x3f
	.zero		1


	//   ....[28]....
        /*0f94*/ 	.word	0x00010180
        /*0f98*/ 	.word	0x00000007
        /*0f9c*/ 	.word	0x00000000
        /*0fa0*/ 	.short	0x010a
        /*0fa2*/ 	.byte	0x3f
	.zero		1


	//   ....[29]....
        /*0fa4*/ 	.word	0x00010200
        /*0fa8*/ 	.word	0x00000009
        /*0fac*/ 	.word	0x00000000
        /*0fb0*/ 	.short	0x010a
        /*0fb2*/ 	.byte	0x3f
	.zero		1


	//   ....[30]....
        /*0fb4*/ 	.word	0x00010290
        /*0fb8*/ 	.word	0x00000006
        /*0fbc*/ 	.word	0x00000000
        /*0fc0*/ 	.short	0x010a
        /*0fc2*/ 	.byte	0x3f
	.zero		1


	//   ....[31]....
        /*0fc4*/ 	.word	0x00010320
        /*0fc8*/ 	.word	0x00000009
        /*0fcc*/ 	.word	0x00000000
        /*0fd0*/ 	.short	0x010a
        /*0fd2*/ 	.byte	0x3f
	.zero		1


	//   ....[32]....
        /*0fd4*/ 	.word	0x000103b0
        /*0fd8*/ 	.word	0x00000003
        /*0fdc*/ 	.word	0x00000000
        /*0fe0*/ 	.short	0x010a
        /*0fe2*/ 	.byte	0x3f
	.zero		1


	//   ....[33]....
        /*0fe4*/ 	.word	0x00010420
        /*0fe8*/ 	.word	0x00000003
        /*0fec*/ 	.word	0xfffffff8
        /*0ff0*/ 	.short	0x010a
        /*0ff2*/ 	.byte	0x3f
	.zero		1


	//   ....[34]....
        /*0ff4*/ 	.word	0x00010480
        /*0ff8*/ 	.word	0x00000003
        /*0ffc*/ 	.word	0x00000000
        /*1000*/ 	.short	0x010a
        /*1002*/ 	.byte	0x3f
	.zero		1


	//   ....[35]....
        /*1004*/ 	.word	0x000104f0
        /*1008*/ 	.word	0x00000000
        /*100c*/ 	.word	0x00000000
        /*1010*/ 	.short	0x010a
        /*1012*/ 	.byte	0x3f
	.zero		1


	//   ....[36]....
        /*1014*/ 	.word	0x00010560
        /*1018*/ 	.word	0x00000019
        /*101c*/ 	.word	0x00000008
        /*1020*/ 	.short	0x010a
        /*1022*/ 	.byte	0x3f
	.zero		1


	//   ....[37]....
        /*1024*/ 	.word	0x00010630
        /*1028*/ 	.word	0x0000000d
        /*102c*/ 	.word	0x00000028
        /*1030*/ 	.short	0x010a
        /*1032*/ 	.byte	0x3f
	.zero		1


	//   ....[38]....
        /*1034*/ 	.word	0x00010710
        /*1038*/ 	.word	0x00000007
        /*103c*/ 	.word	0x00000000
        /*1040*/ 	.short	0x010a
        /*1042*/ 	.byte	0x3f
	.zero		1


	//   ....[39]....
        /*1044*/ 	.word	0x00010760
        /*1048*/ 	.word	0x00000009
        /*104c*/ 	.word	0x00000000
        /*1050*/ 	.short	0x010a
        /*1052*/ 	.byte	0x3f
	.zero		1


	//   ....[40]....
        /*1054*/ 	.word	0x000107b0
        /*1058*/ 	.word	0x00000006
        /*105c*/ 	.word	0x00000000
        /*1060*/ 	.short	0x010a
        /*1062*/ 	.byte	0x3f
	.zero		1


	//   ....[41]....
        /*1064*/ 	.word	0x00010800
        /*1068*/ 	.word	0x00000009
        /*106c*/ 	.word	0x00000000
        /*1070*/ 	.short	0x010a
        /*1072*/ 	.byte	0x3f
	.zero		1


	//----- nvinfo : EIATTR_NUM_MBARRIERS
	.align		4
.L_30:
        /*1074*/ 	.byte	0x03, 0x38
        /*1076*/ 	.short	0x0010


	//----- nvinfo : EIATTR_EXIT_INSTR_OFFSETS
	.align		4
        /*1078*/ 	.byte	0x04, 0x1c
        /*107a*/ 	.short	(.L_32 - .L_31)


	//   ....[0]....
.L_31:
        /*107c*/ 	.word	0x00001550


	//   ....[1]....
        /*1080*/ 	.word	0x000015b0


	//   ....[2]....
        /*1084*/ 	.word	0x0000f270


	//   ....[3]....
        /*1088*/ 	.word	0x0000f2a0


	//   ....[4]....
        /*108c*/ 	.word	0x00010400


	//----- nvinfo : EIATTR_MAX_THREADS
	.align		4
.L_32:
        /*1090*/ 	.byte	0x04, 0x05
        /*1092*/ 	.short	(.L_34 - .L_33)
.L_33:
        /*1094*/ 	.word	0x00000180
        /*1098*/ 	.word	0x00000001
        /*109c*/ 	.word	0x00000001


	//----- nvinfo : EIATTR_CRS_STACK_SIZE
	.align		4
.L_34:
        /*10a0*/ 	.byte	0x04, 0x1e
        /*10a2*/ 	.short	(.L_36 - .L_35)
.L_35:
        /*10a4*/ 	.word	0x00000000


	//----- nvinfo : EIATTR_CBANK_PARAM_SIZE
	.align		4
.L_36:
        /*10a8*/ 	.byte	0x03, 0x19
        /*10aa*/ 	.short	0x0470


	//----- nvinfo : EIATTR_PARAM_CBANK
	.align		4
        /*10ac*/ 	.byte	0x04, 0x0a
        /*10ae*/ 	.short	(.L_38 - .L_37)
	.align		4
.L_37:
        /*10b0*/ 	.word	index@(.nv.constant0._ZN7cutlass13device_kernelINS_4gemm6kernel13GemmUniversalIN4cute5tupleIJiiiiEEENS1_10collective13CollectiveMmaINS1_37MainloopSm90TmaGmmaWarpSpecializedFP8ILi5ENS5_IJNS4_1CILi2EEENSA_ILi1EEESC_EEENS1_32KernelTmaWarpSpecializedPingpongEEENS5_IJNSA_ILi64EEENSA_ILi256EEENSA_ILi128EEEEEENS_12float_e4m3_tENS5_IJlSC_lEEESK_SL_NS4_8TiledMMAINS4_8MMA_AtomIJNS4_4SM904GMMA31MMA_64x256x32_F32E4M3E4M3_SS_TNILNSP_7ScaleInE1ELSR_1EEEEEENS4_6LayoutINS5_IJSC_SC_SC_EEENS5_IJNSA_ILi0EEESW_SW_EEEEENS5_IJNS4_10UnderscoreESZ_SZ_EEEEENS4_13SM90_TMA_LOADENS4_14ComposedLayoutINS4_7SwizzleILi3ELi4ELi3EEENS4_18smem_ptr_flag_bitsILi8EEENSU_INS5_IJNSA_ILi8EEESI_EEENS5_IJSI_SC_EEEEEEEvNS4_8identityENS4_23SM90_TMA_LOAD_MULTICASTES1C_vS1D_EENS_8epilogue10collective6detail29Sm90TmaWarpSpecializedAdapterINS1H_15DefaultEpilogueISK_SL_SL_NS1G_6thread17LinearCombinationISK_Li1EffLNS1L_9ScaleType4KindE0ELNS_15FloatRoundStyleE2ESK_EENS1_15EpilogueDefaultEEEEEvvEEEEvNT_6ParamsE)
        /*10b4*/ 	.short	0x0210
        /*10b6*/ 	.short	0x0470


	//----- nvinfo : EIATTR_SW_WAR
	.align		4
.L_38:
        /*10b8*/ 	.byte	0x04, 0x36
        /*10ba*/ 	.short	(.L_40 - .L_39)
.L_39:
        /*10bc*/ 	.word	0x00000008
.L_40:


//--------------------- .nv.callgraph             --------------------------
	.section	.nv.callgraph,"",@"SHT_CUDA_CALLGRAPH"
	.align	4
	.sectionentsize	8
	.align		4
        /*0000*/ 	.word	0x00000000
	.align		4
        /*0004*/ 	.word	0xffffffff
	.align		4
        /*0008*/ 	.word	0x00000000
	.align		4
        /*000c*/ 	.word	0xfffffffe
	.align		4
        /*0010*/ 	.word	0x00000000
	.align		4
        /*0014*/ 	.word	0xfffffffd
	.align		4
        /*0018*/ 	.word	0x00000000
	.align		4
        /*001c*/ 	.word	0xfffffffc


//--------------------- .nv.constant4             --------------------------
	.section	.nv.constant4,"a",@progbits
	.align	8
	.align		8
.nv.constant4:
        /*0000*/ 	.dword	_ZN40_INTERNAL_286e84de_4_k_cu_66005a29_225454cuda3std3__45__cpo5beginE
	.align		8
        /*0008*/ 	.dword	_ZN40_INTERNAL_286e84de_4_k_cu_66005a29_225454cuda3std3__45__cpo3endE
	.align		8
        /*0010*/ 	.dword	_ZN40_INTERNAL_286e84de_4_k_cu_66005a29_225454cuda3std3__45__cpo6cbeginE
	.align		8
        /*0018*/ 	.dword	_ZN40_INTERNAL_286e84de_4_k_cu_66005a29_225454cuda3std3__45__cpo4cendE
	.align		8
        /*0020*/ 	.dword	_ZN40_INTERNAL_286e84de_4_k_cu_66005a29_225454cuda3std3__442_GLOBAL__N__286e84de_4_k_cu_66005a29_225456ignoreE
	.align		8
        /*0028*/ 	.dword	_ZN40_INTERNAL_286e84de_4_k_cu_66005a29_225454cuda3std3__419piecewise_constructE
	.align		8
        /*0030*/ 	.dword	_ZN40_INTERNAL_286e84de_4_k_cu_66005a29_225454cuda3std3__48in_placeE
	.align		8
        /*0038*/ 	.dword	_ZN40_INTERNAL_286e84de_4_k_cu_66005a29_225454cuda3std6ranges3__45__cpo4swapE
	.align		8
        /*0040*/ 	.dword	_ZN40_INTERNAL_286e84de_4_k_cu_66005a29_225454cuda3std6ranges3__45__cpo9iter_moveE
	.align		8
        /*0048*/ 	.dword	_ZN40_INTERNAL_286e84de_4_k_cu_66005a29_225454cute7productE
	.align		8
        /*0050*/ 	.dword	_ZN40_INTERNAL_286e84de_4_k_cu_66005a29_225454cute1_E


//--------------------- .text._ZN7cutlass13device_kernelINS_4gemm6kernel13GemmUniversalIN4cute5tupleIJiiiiEEENS1_10collective13CollectiveMmaINS1_37MainloopSm90TmaGmmaWarpSpecializedFP8ILi5ENS5_IJNS4_1CILi2EEENSA_ILi1EEESC_EEENS1_32KernelTmaWarpSpecializedPingpongEEENS5_IJNSA_ILi64EEENSA_ILi256EEENSA_ILi128EEEEEENS_12float_e4m3_tENS5_IJlSC_lEEESK_SL_NS4_8TiledMMAINS4_8MMA_AtomIJNS4_4SM904GMMA31MMA_64x256x32_F32E4M3E4M3_SS_TNILNSP_7ScaleInE1ELSR_1EEEEEENS4_6LayoutINS5_IJSC_SC_SC_EEENS5_IJNSA_ILi0EEESW_SW_EEEEENS5_IJNS4_10UnderscoreESZ_SZ_EEEEENS4_13SM90_TMA_LOADENS4_14ComposedLayoutINS4_7SwizzleILi3ELi4ELi3EEENS4_18smem_ptr_flag_bitsILi8EEENSU_INS5_IJNSA_ILi8EEESI_EEENS5_IJSI_SC_EEEEEEEvNS4_8identityENS4_23SM90_TMA_LOAD_MULTICASTES1C_vS1D_EENS_8epilogue10collective6detail29Sm90TmaWarpSpecializedAdapterINS1H_15DefaultEpilogueISK_SL_SL_NS1G_6thread17LinearCombinationISK_Li1EffLNS1L_9ScaleType4KindE0ELNS_15FloatRoundStyleE2ESK_EENS1_15EpilogueDefaultEEEEEvvEEEEvNT_6ParamsE --------------------------
	.section	.text._ZN7cutlass13device_kernelINS_4gemm6kernel13GemmUniversalIN4cute5tupleIJiiiiEEENS1_10collective13CollectiveMmaINS1_37MainloopSm90TmaGmmaWarpSpecializedFP8ILi5ENS5_IJNS4_1CILi2EEENSA_ILi1EEESC_EEENS1_32KernelTmaWarpSpecializedPingpongEEENS5_IJNSA_ILi64EEENSA_ILi256EEENSA_ILi128EEEEEENS_12float_e4m3_tENS5_IJlSC_lEEESK_SL_NS4_8TiledMMAINS4_8MMA_AtomIJNS4_4SM904GMMA31MMA_64x256x32_F32E4M3E4M3_SS_TNILNSP_7ScaleInE1ELSR_1EEEEEENS4_6LayoutINS5_IJSC_SC_SC_EEENS5_IJNSA_ILi0EEESW_SW_EEEEENS5_IJNS4_10UnderscoreESZ_SZ_EEEEENS4_13SM90_TMA_LOADENS4_14ComposedLayoutINS4_7SwizzleILi3ELi4ELi3EEENS4_18smem_ptr_flag_bitsILi8EEENSU_INS5_IJNSA_ILi8EEESI_EEENS5_IJSI_SC_EEEEEEEvNS4_8identityENS4_23SM90_TMA_LOAD_MULTICASTES1C_vS1D_EENS_8epilogue10collective6detail29Sm90TmaWarpSpecializedAdapterINS1H_15DefaultEpilogueISK_SL_SL_NS1G_6thread17LinearCombinationISK_Li1EffLNS1L_9ScaleType4KindE0ELNS_15FloatRoundStyleE2ESK_EENS1_15EpilogueDefaultEEEEEvvEEEEvNT_6ParamsE,"ax",@progbits
	.align	128
.text._ZN7cutlass13device_kernelINS_4gemm6kernel13GemmUniversalIN4cute5tupleIJiiiiEEENS1_10collective13CollectiveMmaINS1_37MainloopSm90TmaGmmaWarpSpecializedFP8ILi5ENS5_IJNS4_1CILi2EEENSA_ILi1EEESC_EEENS1_32KernelTmaWarpSpecializedPingpongEEENS5_IJNSA_ILi64EEENSA_ILi256EEENSA_ILi128EEEEEENS_12float_e4m3_tENS5_IJlSC_lEEESK_SL_NS4_8TiledMMAINS4_8MMA_AtomIJNS4_4SM904GMMA31MMA_64x256x32_F32E4M3E4M3_SS_TNILNSP_7ScaleInE1ELSR_1EEEEEENS4_6LayoutINS5_IJSC_SC_SC_EEENS5_IJNSA_ILi0EEESW_SW_EEEEENS5_IJNS4_10UnderscoreESZ_SZ_EEEEENS4_13SM90_TMA_LOADENS4_14ComposedLayoutINS4_7SwizzleILi3ELi4ELi3EEENS4_18smem_ptr_flag_bitsILi8EEENSU_INS5_IJNSA_ILi8EEESI_EEENS5_IJSI_SC_EEEEEEEvNS4_8identityENS4_23SM90_TMA_LOAD_MULTICASTES1C_vS1D_EENS_8epilogue10collective6detail29Sm90TmaWarpSpecializedAdapterINS1H_15DefaultEpilogueISK_SL_SL_NS1G_6thread17LinearCombinationISK_Li1EffLNS1L_9ScaleType4KindE0ELNS_15FloatRoundStyleE2ESK_EENS1_15EpilogueDefaultEEEEEvvEEEEvNT_6ParamsE:
        .type           _ZN7cutlass13device_kernelINS_4gemm6kernel13GemmUniversalIN4cute5tupleIJiiiiEEENS1_10collective13CollectiveMmaINS1_37MainloopSm90TmaGmmaWarpSpecializedFP8ILi5ENS5_IJNS4_1CILi2EEENSA_ILi1EEESC_EEENS1_32KernelTmaWarpSpecializedPingpongEEENS5_IJNSA_ILi64EEENSA_ILi256EEENSA_ILi128EEEEEENS_12float_e4m3_tENS5_IJlSC_lEEESK_SL_NS4_8TiledMMAINS4_8MMA_AtomIJNS4_4SM904GMMA31MMA_64x256x32_F32E4M3E4M3_SS_TNILNSP_7ScaleInE1ELSR_1EEEEEENS4_6LayoutINS5_IJSC_SC_SC_EEENS5_IJNSA_ILi0EEESW_SW_EEEEENS5_IJNS4_10UnderscoreESZ_SZ_EEEEENS4_13SM90_TMA_LOADENS4_14ComposedLayoutINS4_7SwizzleILi3ELi4ELi3EEENS4_18smem_ptr_flag_bitsILi8EEENSU_INS5_IJNSA_ILi8EEESI_EEENS5_IJSI_SC_EEEEEEEvNS4_8identityENS4_23SM90_TMA_LOAD_MULTICASTES1C_vS1D_EENS_8epilogue10collective6detail29Sm90TmaWarpSpecializedAdapterINS1H_15DefaultEpilogueISK_SL_SL_NS1G_6thread17LinearCombinationISK_Li1EffLNS1L_9ScaleType4KindE0ELNS_15FloatRoundStyleE2ESK_EENS1_15EpilogueDefaultEEEEEvvEEEEvNT_6ParamsE,@function
        .size           _ZN7cutlass13device_kernelINS_4gemm6kernel13GemmUniversalIN4cute5tupleIJiiiiEEENS1_10collective13CollectiveMmaINS1_37MainloopSm90TmaGmmaWarpSpecializedFP8ILi5ENS5_IJNS4_1CILi2EEENSA_ILi1EEESC_EEENS1_32KernelTmaWarpSpecializedPingpongEEENS5_IJNSA_ILi64EEENSA_ILi256EEENSA_ILi128EEEEEENS_12float_e4m3_tENS5_IJlSC_lEEESK_SL_NS4_8TiledMMAINS4_8MMA_AtomIJNS4_4SM904GMMA31MMA_64x256x32_F32E4M3E4M3_SS_TNILNSP_7ScaleInE1ELSR_1EEEEEENS4_6LayoutINS5_IJSC_SC_SC_EEENS5_IJNSA_ILi0EEESW_SW_EEEEENS5_IJNS4_10UnderscoreESZ_SZ_EEEEENS4_13SM90_TMA_LOADENS4_14ComposedLayoutINS4_7SwizzleILi3ELi4ELi3EEENS4_18smem_ptr_flag_bitsILi8EEENSU_INS5_IJNSA_ILi8EEESI_EEENS5_IJSI_SC_EEEEEEEvNS4_8identityENS4_23SM90_TMA_LOAD_MULTICASTES1C_vS1D_EENS_8epilogue10collective6detail29Sm90TmaWarpSpecializedAdapterINS1H_15DefaultEpilogueISK_SL_SL_NS1G_6thread17LinearCombinationISK_Li1EffLNS1L_9ScaleType4KindE0ELNS_15FloatRoundStyleE2ESK_EENS1_15EpilogueDefaultEEEEEvvEEEEvNT_6ParamsE,(.L_x_338 - _ZN7cutlass13device_kernelINS_4gemm6kernel13GemmUniversalIN4cute5tupleIJiiiiEEENS1_10collective13CollectiveMmaINS1_37MainloopSm90TmaGmmaWarpSpecializedFP8ILi5ENS5_IJNS4_1CILi2EEENSA_ILi1EEESC_EEENS1_32KernelTmaWarpSpecializedPingpongEEENS5_IJNSA_ILi64EEENSA_ILi256EEENSA_ILi128EEEEEENS_12float_e4m3_tENS5_IJlSC_lEEESK_SL_NS4_8TiledMMAINS4_8MMA_AtomIJNS4_4SM904GMMA31MMA_64x256x32_F32E4M3E4M3_SS_TNILNSP_7ScaleInE1ELSR_1EEEEEENS4_6LayoutINS5_IJSC_SC_SC_EEENS5_IJNSA_ILi0EEESW_SW_EEEEENS5_IJNS4_10UnderscoreESZ_SZ_EEEEENS4_13SM90_TMA_LOADENS4_14ComposedLayoutINS4_7SwizzleILi3ELi4ELi3EEENS4_18smem_ptr_flag_bitsILi8EEENSU_INS5_IJNSA_ILi8EEESI_EEENS5_IJSI_SC_EEEEEEEvNS4_8identityENS4_23SM90_TMA_LOAD_MULTICASTES1C_vS1D_EENS_8epilogue10collective6detail29Sm90TmaWarpSpecializedAdapterINS1H_15DefaultEpilogueISK_SL_SL_NS1G_6thread17LinearCombinationISK_Li1EffLNS1L_9ScaleType4KindE0ELNS_15FloatRoundStyleE2ESK_EENS1_15EpilogueDefaultEEEEEvvEEEEvNT_6ParamsE)
        .other          _ZN7cutlass13device_kernelINS_4gemm6kernel13GemmUniversalIN4cute5tupleIJiiiiEEENS1_10collective13CollectiveMmaINS1_37MainloopSm90TmaGmmaWarpSpecializedFP8ILi5ENS5_IJNS4_1CILi2EEENSA_ILi1EEESC_EEENS1_32KernelTmaWarpSpecializedPingpongEEENS5_IJNSA_ILi64EEENSA_ILi256EEENSA_ILi128EEEEEENS_12float_e4m3_tENS5_IJlSC_lEEESK_SL_NS4_8TiledMMAINS4_8MMA_AtomIJNS4_4SM904GMMA31MMA_64x256x32_F32E4M3E4M3_SS_TNILNSP_7ScaleInE1ELSR_1EEEEEENS4_6LayoutINS5_IJSC_SC_SC_EEENS5_IJNSA_ILi0EEESW_SW_EEEEENS5_IJNS4_10UnderscoreESZ_SZ_EEEEENS4_13SM90_TMA_LOADENS4_14ComposedLayoutINS4_7SwizzleILi3ELi4ELi3EEENS4_18smem_ptr_flag_bitsILi8EEENSU_INS5_IJNSA_ILi8EEESI_EEENS5_IJSI_SC_EEEEEEEvNS4_8identityENS4_23SM90_TMA_LOAD_MULTICASTES1C_vS1D_EENS_8epilogue10collective6detail29Sm90TmaWarpSpecializedAdapterINS1H_15DefaultEpilogueISK_SL_SL_NS1G_6thread17LinearCombinationISK_Li1EffLNS1L_9ScaleType4KindE0ELNS_15FloatRoundStyleE2ESK_EENS1_15EpilogueDefaultEEEEEvvEEEEvNT_6ParamsE,@"STO_CUDA_ENTRY STV_DEFAULT"
_ZN7cutlass13device_kernelINS_4gemm6kernel13GemmUniversalIN4cute5tupleIJiiiiEEENS1_10collective13CollectiveMmaINS1_37MainloopSm90TmaGmmaWarpSpecializedFP8ILi5ENS5_IJNS4_1CILi2EEENSA_ILi1EEESC_EEENS1_32KernelTmaWarpSpecializedPingpongEEENS5_IJNSA_ILi64EEENSA_ILi256EEENSA_ILi128EEEEEENS_12float_e4m3_tENS5_IJlSC_lEEESK_SL_NS4_8TiledMMAINS4_8MMA_AtomIJNS4_4SM904GMMA31MMA_64x256x32_F32E4M3E4M3_SS_TNILNSP_7ScaleInE1ELSR_1EEEEEENS4_6LayoutINS5_IJSC_SC_SC_EEENS5_IJNSA_ILi0EEESW_SW_EEEEENS5_IJNS4_10UnderscoreESZ_SZ_EEEEENS4_13SM90_TMA_LOADENS4_14ComposedLayoutINS4_7SwizzleILi3ELi4ELi3EEENS4_18smem_ptr_flag_bitsILi8EEENSU_INS5_IJNSA_ILi8EEESI_EEENS5_IJSI_SC_EEEEEEEvNS4_8identityENS4_23SM90_TMA_LOAD_MULTICASTES1C_vS1D_EENS_8epilogue10collective6detail29Sm90TmaWarpSpecializedAdapterINS1H_15DefaultEpilogueISK_SL_SL_NS1G_6thread17LinearCombinationISK_Li1EffLNS1L_9ScaleType4KindE0ELNS_15FloatRoundStyleE2ESK_EENS1_15EpilogueDefaultEEEEEvvEEEEvNT_6ParamsE:
[----:B------:R-:W0:Y:S02]  /*0000*/  LDC R1, c[0x0][0x28] ;  /* 0x00000a00ff017b82 */ /* 0x000e240000000800 */
[----:B0-----:R-:W-:Y:S01]  /*0010*/  VIADD R1, R1, 0xfffffef0 ;  /* 0xfffffef001017836 */ /* 0x001fe20000000000 */
[----:B------:R-:W0:Y:S01]  /*0020*/  S2R R3, SR_TID.X ;  /* 0x0000000000037919 */ /* 0x000e220000002100 */
[----:B------:R-:W-:Y:S01]  /*0030*/  ELECT P0, URZ, PT ;  /* 0x00000000003f782f */ /* 0x000fe20003800000 */
[----:B------:R-:W-:Y:S01]  /*0040*/  BSSY B0, `(.L_x_0) ;  /* 0x0000014000007945 */ /* 0x000fe20003800000 */
[--C-:B0-----:R-:W-:Y:S02]  /*0050*/  SHF.R.U32.HI R0, RZ, 0x5, R3.reuse ;  /* 0x00000005ff007819 */ /* 0x101fe40000011603 */
[----:B------:R-:W-:-:S03]  /*0060*/  SHF.R.U32.HI R5, RZ, 0x7, R3 ;  /* 0x00000007ff057819 */ /* 0x000fc60000011603 */
[----:B------:R-:W0:Y:S02]  /*0070*/  SHFL.IDX PT, R2, R0, RZ, 0x1f ;  /* 0x00001fff00027589 */ /* 0x000e2400000e0000 */
[----:B0-----:R-:W-:Y:S02]  /*0080*/  R2UR UR6, R2 ;  /* 0x00000000020672ca */ /* 0x001fe400000e0000 */
[----:B------:R0:W1:Y:S11]  /*0090*/  SHFL.IDX PT, R2, R5, RZ, 0x1f ;  /* 0x00001fff05027589 */ /* 0x00007600000e0000 */
[----:B------:R-:W-:-:S02]  /*00a0*/  USHF.R.S32.HI UR4, URZ, 0x1f, UR6 ;  /* 0x0000001f3f047899 */ /* 0x000fc40008011406 */
[----:B------:R-:W-:Y:S02]  /*00b0*/  ISETP.NE.OR P0, PT, RZ, UR6, !P0 ;  /* 0x00000006ff007c0c */ /* 0x000fe4000c705670 */
[----:B------:R-:W-:-:S04]  /*00c0*/  ULEA.HI UR4, UR4, UR6, URZ, 0x2 ;  /* 0x0000000604047291 */ /* 0x000fc8000f8f103f */
[----:B------:R-:W-:-:S04]  /*00d0*/  ULOP3.LUT UR4, UR4, 0xfffffffc, URZ, 0xc0, !UPT ;  /* 0xfffffffc04047892 */ /* 0x000fc8000f8ec03f */
[----:B------:R-:W-:-:S03]  /*00e0*/  UIADD3 UR6, UR6, -UR4, URZ ;  /* 0x8000000406067290 */ /* 0x000fc6000fffe03f */
[----:B01----:R-:W-:Y:S09]  /*00f0*/  @P0 BRA `(.L_x_1) ;  /* 0x0000000000200947 */ /* 0x003ff20003800000 */
[----:B------:R-:W-:Y:S02]  /*0100*/  ULDC.64 UR4, c[0x0][0x198] ;  /* 0x0000660000047ab9 */ /* 0x000fe40000000a00 */
[----:B------:R-:W-:Y:S02]  /*0110*/  UIADD3 UR8, UP0, UR4, 0xf0, URZ ;  /* 0x000000f004087890 */ /* 0x000fe4000ff1e03f */
[----:B------:R-:W-:Y:S02]  /*0120*/  UIADD3 UR4, UP1, UR4, 0x1f0, URZ ;  /* 0x000001f004047890 */ /* 0x000fe4000ff3e03f */
[----:B------:R-:W-:Y:S02]  /*0130*/  UIADD3.X UR9, URZ, UR5, URZ, UP0, !UPT ;  /* 0x000000053f097290 */ /* 0x000fe400087fe43f */
[----:B------:R-:W-:-:S07]  /*0140*/  UIADD3.X UR5, URZ, UR5, URZ, UP1, !UPT ;  /* 0x000000053f057290 */ /* 0x000fce0008ffe43f */
[----:B------:R0:W-:Y:S02]  /*0150*/  UTMACCTL.PF [UR8] ;  /* 0x00000000080079b9 */ /* 0x0001e40008040000 */
[----:B------:R0:W-:Y:S02]  /*0160*/  UTMACCTL.PF [UR4] ;  /* 0x00000000040079b9 */ /* 0x0001e40008040000 */
[----:B0-----:R-:W-:Y:S01]  /*0170*/  NOP ;  /* 0x0000000000007918 */ /* 0x001fe20000000000 */
.L_x_1:
[----:B------:R-:W-:Y:S05]  /*0180*/  BSYNC B0 ;  /* 0x0000000000007941 */ /* 0x000fea0003800000 */
.L_x_0:
[----:B------:R-:W0:Y:S01]  /*0190*/  SHFL.IDX PT, R6, R0, RZ, 0x1f ;  /* 0x00001fff00067589 */ /* 0x000e2200000e0000 */
[----:B------:R-:W-:Y:S01]  /*01a0*/  R2UR UR13, R2 ;  /* 0x00000000020d72ca */ /* 0x000fe200000e0000 */
[----:B------:R-:W-:-:S04]  /*01b0*/  UISETP.NE.AND UP0, UPT, UR6, 0x3, UPT ;  /* 0x000000030600788c */ /* 0x000fc8000bf05270 */
[----:B------:R-:W-:-:S08]  /*01c0*/  UISETP.EQ.OR UP0, UPT, UR6, URZ, !UP0 ;  /* 0x0000003f0600728c */ /* 0x000fd0000c702670 */
[----:B------:R-:W-:Y:S02]  /*01d0*/  UIADD3 UR12, UR13, -0x1, URZ ;  /* 0xffffffff0d0c7890 */ /* 0x000fe4000fffe03f */
[----:B------:R-:W-:Y:S02]  /*01e0*/  UISETP.EQ.AND UP0, UPT, UR13, URZ, UP0 ;  /* 0x0000003f0d00728c */ /* 0x000fe40008702270 */
[----:B------:R-:W-:Y:S02]  /*01f0*/  UISETP.GE.U32.AND UP1, UPT, UR12, 0x2, UPT ;  /* 0x000000020c00788c */ /* 0x000fe4000bf26070 */
[----:B------:R-:W-:Y:S01]  /*0200*/  USEL UR15, URZ, 0x1, !UP0 ;  /* 0x000000013f0f7887 */ /* 0x000fe2000c000000 */
[----:B0-----:R-:W-:-:S03]  /*0210*/  ISETP.NE.AND P0, PT, R6, RZ, PT ;  /* 0x000000ff0600720c */ /* 0x001fc60003f05270 */
[----:B------:R-:W-:-:S10]  /*0220*/  USEL UR15, UR15, 0x2, UP1 ;  /* 0x000000020f0f7887 */ /* 0x000fd40008800000 */
[----:B------:R-:W-:Y:S05]  /*0230*/  @P0 BRA `(.L_x_2) ;  /* 0x0000000000600947 */ /* 0x000fea0003800000 */
[----:B------:R-:W0:Y:S01]  /*0240*/  S2UR UR7, SR_CgaCtaId ;  /* 0x00000000000779c3 */ /* 0x000e220000008800 */
[----:B------:R-:W-:Y:S01]  /*0250*/  UMOV UR4, 0x400 ;  /* 0x0000040000047882 */ /* 0x000fe20000000000 */
[----:B------:R-:W-:Y:S01]  /*0260*/  UMOV UR5, 0x1 ;  /* 0x0000000100057882 */ /* 0x000fe20000000000 */
[----:B------:R-:W-:Y:S01]  /*0270*/  UMOV UR8, 0x2 ;  /* 0x0000000200087882 */ /* 0x000fe20000000000 */
[----:B------:R-:W-:Y:S01]  /*0280*/  ELECT P0, URZ, PT ;  /* 0x00000000003f782f */ /* 0x000fe20003800000 */
[----:B------:R-:W-:-:S04]  /*0290*/  UIADD3 UR8, -UR8, 0x100000, URZ ;  /* 0x0010000008087890 */ /* 0x000fc8000fffe13f */
[----:B------:R-:W-:Y:S02]  /*02a0*/  USHF.L.U32 UR9, UR8, 0xb, URZ ;  /* 0x0000000b08097899 */ /* 0x000fe4000800063f */
[----:B------:R-:W-:Y:S02]  /*02b0*/  USHF.L.U32 UR8, UR8, 0x1, URZ ;  /* 0x0000000108087899 */ /* 0x000fe4000800063f */
[----:B0-----:R-:W-:Y:S02]  /*02c0*/  ULEA UR7, UR7, UR4, 0x18 ;  /* 0x0000000407077291 */ /* 0x001fe4000f8ec03f */
[----:B------:R-:W-:-:S04]  /*02d0*/  UIADD3 UR4, -UR5, 0x100000, URZ ;  /* 0x0010000005047890 */ /* 0x000fc8000fffe13f */
[----:B------:R-:W-:Y:S02]  /*02e0*/  USHF.L.U32 UR5, UR4, 0xb, URZ ;  /* 0x0000000b04057899 */ /* 0x000fe4000800063f */
[----:B------:R-:W-:Y:S01]  /*02f0*/  USHF.L.U32 UR4, UR4, 0x1, URZ ;  /* 0x0000000104047899 */ /* 0x000fe2000800063f */
[----:B------:R-:W0:Y:S11]  /*0300*/  FENCE.VIEW.ASYNC.S ;  /* 0x00000000000073c6 */ /* 0x000e360000000000 */
[----:B0-----:R0:W1:Y:S01]  /*0310*/  SYNCS.EXCH.64 URZ, [UR7], UR4 ;  /* 0x00000004073f75b2 */ /* 0x0010620008000100 */
[----:B------:R0:W2:Y:S01]  /*0320*/  SYNCS.EXCH.64 URZ, [UR7+0x28], UR8 ;  /* 0x00002808073f75b2 */ /* 0x0000a20008000100 */
[----:B------:R0:W3:Y:S01]  /*0330*/  SYNCS.EXCH.64 URZ, [UR7+0x8], UR4 ;  /* 0x00000804073f75b2 */ /* 0x0000e20008000100 */
[----:B------:R0:W4:Y:S01]  /*0340*/  SYNCS.EXCH.64 URZ, [UR7+0x30], UR8 ;  /* 0x00003008073f75b2 */ /* 0x0001220008000100 */
[----:B------:R0:W0:Y:S01]  /*0350*/  SYNCS.EXCH.64 URZ, [UR7+0x10], UR4 ;  /* 0x00001004073f75b2 */ /* 0x0000220008000100 */
[----:B------:R0:W0:Y:S01]  /*0360*/  SYNCS.EXCH.64 URZ, [UR7+0x38], UR8 ;  /* 0x00003808073f75b2 */ /* 0x0000220008000100 */
[----:B------:R0:W0:Y:S01]  /*0370*/  SYNCS.EXCH.64 URZ, [UR7+0x18], UR4 ;  /* 0x00001804073f75b2 */ /* 0x0000220008000100 */
[----:B------:R0:W0:Y:S01]  /*0380*/  SYNCS.EXCH.64 URZ, [UR7+0x40], UR8 ;  /* 0x00004008073f75b2 */ /* 0x0000220008000100 */
[----:B------:R0:W0:Y:S01]  /*0390*/  SYNCS.EXCH.64 URZ, [UR7+0x20], UR4 ;  /* 0x00002004073f75b2 */ /* 0x0000220008000100 */
[----:B------:R0:W0:Y:S01]  /*03a0*/  SYNCS.EXCH.64 URZ, [UR7+0x48], UR8 ;  /* 0x00004808073f75b2 */ /* 0x0000220008000100 */
[----:B------:R-:W-:Y:S01]  /*03b0*/  NOP ;  /* 0x0000000000007918 */ /* 0x000fe20000000000 */
.L_x_2:
[----:B------:R-:W-:Y:S01]  /*03c0*/  SHF.R.S32.HI R2, RZ, 0x1f, R3 ;  /* 0x0000001fff027819 */ /* 0x000fe20000011403 */
[----:B------:R-:W5:Y:S01]  /*03d0*/  SHFL.IDX PT, R7, R0, RZ, 0x1f ;  /* 0x00001fff00077589 */ /* 0x000f6200000e0000 */
[----:B------:R-:W1:Y:S01]  /*03e0*/  S2UR UR14, SR_CTAID.X ;  /* 0x00000000000e79c3 */ /* 0x000e620000002500 */
[----:B------:R-:W-:Y:S02]  /*03f0*/  ELECT P0, URZ, PT ;  /* 0x00000000003f782f */ /* 0x000fe40003800000 */
[----:B------:R-:W-:Y:S01]  /*0400*/  LEA.HI R2, R2, R3, RZ, 0x7 ;  /* 0x0000000302027211 */ /* 0x000fe200078f38ff */
[----:B------:R1:W2:Y:S01]  /*0410*/  SHFL.IDX PT, R10, R0, RZ, 0x1f ;  /* 0x00001fff000a7589 */ /* 0x0002a200000e0000 */
[----:B------:R-:W-:Y:S01]  /*0420*/  SHF.R.S32.HI R9, RZ, 0x1f, R6 ;  /* 0x0000001fff097819 */ /* 0x000fe20000011406 */
[----:B0-----:R-:W-:Y:S01]  /*0430*/  ULDC UR4, c[0x0][0x150] ;  /* 0x0000540000047ab9 */ /* 0x001fe20000000800 */
[----:B------:R-:W-:Y:S02]  /*0440*/  LOP3.LUT R2, R2, 0xffffff80, RZ, 0xc0, !PT ;  /* 0xffffff8002027812 */ /* 0x000fe400078ec0ff */
[----:B------:R-:W-:-:S02]  /*0450*/  ELECT P1, URZ, PT ;  /* 0x00000000003f782f */ /* 0x000fc40003820000 */
[----:B------:R-:W-:Y:S01]  /*0460*/  LEA.HI R9, R9, R6, RZ, 0x2 ;  /* 0x0000000609097211 */ /* 0x000fe200078f10ff */
[----:B------:R-:W0:Y:S01]  /*0470*/  LDC R12, c[0x0][0x144] ;  /* 0x00005100ff0c7b82 */ /* 0x000e220000000800 */
[----:B------:R-:W-:Y:S01]  /*0480*/  UMOV UR9, 0x80 ;  /* 0x0000008000097882 */ /* 0x000fe20000000000 */
[----:B------:R-:W-:Y:S01]  /*0490*/  IMAD.IADD R2, R3, 0x1, -R2 ;  /* 0x0000000103027824 */ /* 0x000fe200078e0a02 */
[----:B------:R-:W-:Y:S01]  /*04a0*/  LOP3.LUT R9, R9, 0x3ffffffc, RZ, 0xc0, !PT ;  /* 0x3ffffffc09097812 */ /* 0x000fe200078ec0ff */
[----:B------:R-:W-:Y:S01]  /*04b0*/  NOP ;  /* 0x0000000000007918 */ /* 0x000fe20000000000 */
[----:B------:R-:W-:Y:S01]  /*04c0*/  NOP ;  /* 0x0000000000007918 */ /* 0x000fe20000000000 */
[----:B------:R-:W-:Y:S02]  /*04d0*/  ISETP.NE.AND P3, PT, RZ, UR13, PT ;  /* 0x0000000dff007c0c */ /* 0x000fe4000bf65270 */
[----:B------:R-:W-:Y:S01]  /*04e0*/  SHF.R.S32.HI R13, RZ, 0x1f, R2 ;  /* 0x0000001fff0d7819 */ /* 0x000fe20000011402 */
[----:B------:R-:W-:-:S02]  /*04f0*/  IMAD.IADD R9, R6, 0x1, -R9 ;  /* 0x0000000106097824 */ /* 0x000fc400078e0a09 */
[----:B------:R-:W3:Y:S01]  /*0500*/  SHFL.IDX PT, R6, R5, RZ, 0x1f ;  /* 0x00001fff05067589 */ /* 0x000ee200000e0000 */
[----:B------:R-:W-:Y:S02]  /*0510*/  LEA.HI R4, R13, R2, RZ, 0x3 ;  /* 0x000000020d047211 */ /* 0x000fe400078f18ff */
[----:B-----5:R-:W-:Y:S02]  /*0520*/  ISETP.NE.OR P0, PT, R7, RZ, !P0 ;  /* 0x000000ff0700720c */ /* 0x020fe40004705670 */
[--C-:B------:R-:W-:Y:S02]  /*0530*/  SHF.R.S32.HI R7, RZ, 0x3, R4.reuse ;  /* 0x00000003ff077819 */ /* 0x100fe40000011404 */
[----:B------:R-:W-:Y:S02]  /*0540*/  SHF.R.S32.HI R8, RZ, 0x1f, R4 ;  /* 0x0000001fff087819 */ /* 0x000fe40000011404 */
[----:B------:R-:W5:Y:S01]  /*0550*/  S2R R4, SR_CTAID.Y ;  /* 0x0000000000047919 */ /* 0x000f620000002600 */
[----:B-1----:R-:W-:-:S02]  /*0560*/  I2FP.F32.U32 R0, UR14 ;  /* 0x0000000e00007c45 */ /* 0x002fc40008201000 */
[----:B------:R-:W-:Y:S02]  /*0570*/  LEA.HI R8, R8, R7, RZ, 0x2 ;  /* 0x0000000708087211 */ /* 0x000fe400078f10ff */
[----:B--2---:R-:W-:Y:S01]  /*0580*/  ISETP.NE.OR P1, PT, R10, RZ, !P1 ;  /* 0x000000ff0a00720c */ /* 0x004fe20004f25670 */
[----:B------:R-:W-:Y:S01]  /*0590*/  FMUL R11, R0, UR4 ;  /* 0x00000004000b7c20 */ /* 0x000fe20008400000 */
[----:B------:R-:W-:Y:S01]  /*05a0*/  LOP3.LUT R8, R8, 0xfffffffc, RZ, 0xc0, !PT ;  /* 0xfffffffc08087812 */ /* 0x000fe200078ec0ff */
[----:B------:R-:W-:Y:S01]  /*05b0*/  VOTEU.ALL UP0, P0 ;  /* 0x00000000003f7886 */ /* 0x000fe20000000000 */
[----:B------:R-:W-:-:S03]  /*05c0*/  ULDC UR4, c[0x0][0x154] ;  /* 0x0000550000047ab9 */ /* 0x000fc60000000800 */
[----:B------:R-:W1:Y:S01]  /*05d0*/  F2I.U32.TRUNC.NTZ R11, R11 ;  /* 0x0000000b000b7305 */ /* 0x000e62000020f000 */
[----:B------:R-:W-:Y:S01]  /*05e0*/  IMAD.IADD R8, R7, 0x1, -R8 ;  /* 0x0000000107087824 */ /* 0x000fe200078e0a08 */
[----:B------:R-:W2:Y:S01]  /*05f0*/  @!UP0 S2UR UR8, SR_CgaCtaId ;  /* 0x00000000000889c3 */ /* 0x000ea20000008800 */
[----:B------:R-:W-:Y:S01]  /*0600*/  @!UP0 UMOV UR7, 0x400 ;  /* 0x0000040000078882 */ /* 0x000fe20000000000 */
[----:B---3--:R-:W-:Y:S01]  /*0610*/  R2UR UR18, R6 ;  /* 0x00000000061272ca */ /* 0x008fe200000e0000 */
[----:B------:R-:W-:Y:S01]  /*0620*/  IMAD R8, R9, 0x4, R8 ;  /* 0x0000000409087824 */ /* 0x000fe200078e0208 */
[----:B------:R-:W-:Y:S01]  /*0630*/  VOTEU.ALL UP1, P1 ;  /* 0x00000000003f7886 */ /* 0x000fe20000820000 */
[----:B------:R-:W-:Y:S01]  /*0640*/  VOTEU.ALL UP2, P1 ;  /* 0x00000000003f7886 */ /* 0x000fe20000840000 */
[----:B------:R-:W-:Y:S01]  /*0650*/  VOTEU.ALL UP3, P1 ;  /* 0x00000000003f7886 */ /* 0x000fe20000860000 */
[C---:B------:R-:W-:Y:S01]  /*0660*/  IMAD.SHL.U32 R7, R8.reuse, 0x4, RZ ;  /* 0x0000000408077824 */ /* 0x040fe200078e00ff */
[----:B------:R-:W-:Y:S01]  /*0670*/  LEA.HI R0, R8, R8, RZ, 0x1 ;  /* 0x0000000808007211 */ /* 0x000fe200078f08ff */
[----:B------:R-:W3:Y:S01]  /*0680*/  @!UP1 S2UR UR11, SR_CgaCtaId ;  /* 0x00000000000b99c3 */ /* 0x000ee20000008800 */
[----:B------:R-:W-:Y:S01]  /*0690*/  @!UP1 UMOV UR10, 0x400 ;  /* 0x00000400000a9882 */ /* 0x000fe20000000000 */
[----:B------:R-:W-:Y:S01]  /*06a0*/  VOTEU.ALL UP4, P1 ;  /* 0x00000000003f7886 */ /* 0x000fe20000880000 */
[----:B------:R-:W-:Y:S01]  /*06b0*/  LOP3.LUT R9, R0, 0xfffffffe, RZ, 0xc0, !PT ;  /* 0xfffffffe00097812 */ /* 0x000fe200078ec0ff */
[----:B-1----:R-:W-:Y:S01]  /*06c0*/  IMAD.MOV R15, RZ, RZ, -R11 ;  /* 0x000000ffff0f7224 */ /* 0x002fe200078e0a0b */
[----:B------:R-:W-:Y:S01]  /*06d0*/  LOP3.LUT R16, R8, 0xc, R7, 0x78, !PT ;  /* 0x0000000c08107812 */ /* 0x000fe200078e7807 */
[----:B------:R-:W-:-:S02]  /*06e0*/  VOTEU.ALL UP5, P1 ;  /* 0x00000000003f7886 */ /* 0x000fc400008a0000 */
[----:B0-----:R-:W-:Y:S01]  /*06f0*/  IMAD R14, R12, R15, UR14 ;  /* 0x0000000e0c0e7e24 */ /* 0x001fe2000f8e020f */
[----:B-----5:R-:W-:Y:S01]  /*0700*/  I2FP.F32.U32 R0, R4 ;  /* 0x0000000400007245 */ /* 0x020fe20000201000 */
[----:B------:R-:W0:Y:S01]  /*0710*/  LDC R15, c[0x0][0x148] ;  /* 0x00005200ff0f7b82 */ /* 0x000e220000000800 */
[----:B------:R-:W-:Y:S01]  /*0720*/  IMAD.IADD R9, R8, 0x1, -R9 ;  /* 0x0000000108097824 */ /* 0x000fe200078e0a09 */
[----:B------:R1:W-:Y:S02]  /*0730*/  STL [R1+0x78], R16 ;  /* 0x0000781001007387 */ /* 0x0003e40000100800 */
[----:B------:R-:W-:Y:S01]  /*0740*/  FMUL R0, R0, UR4 ;  /* 0x0000000400007c20 */ /* 0x000fe20008400000 */
[----:B------:R-:W-:Y:S01]  /*0750*/  UMOV UR4, 0x20 ;  /* 0x0000002000047882 */ /* 0x000fe20000000000 */
[----:B------:R-:W-:Y:S01]  /*0760*/  ISETP.NE.AND P2, PT, R9, R14, PT ;  /* 0x0000000e0900720c */ /* 0x000fe20003f45270 */
[----:B--2---:R-:W-:Y:S01]  /*0770*/  @!UP0 ULEA UR7, UR8, UR7, 0x18 ;  /* 0x0000000708078291 */ /* 0x004fe2000f8ec03f */
[----:B------:R-:W2:Y:S01]  /*0780*/  LDC R8, c[0x0][0x140] ;  /* 0x00005000ff087b82 */ /* 0x000ea20000000800 */
[----:B------:R-:W-:-:S04]  /*0790*/  @!UP0 UIADD3 UR4, -UR4, 0x100000, URZ ;  /* 0x0010000004048890 */ /* 0x000fc8000fffe13f */
[----:B------:R-:W-:Y:S02]  /*07a0*/  @!UP0 USHF.L.U32 UR5, UR4, 0xb, URZ ;  /* 0x0000000b04058899 */ /* 0x000fe4000800063f */
[----:B------:R-:W-:Y:S01]  /*07b0*/  @!UP0 USHF.L.U32 UR4, UR4, 0x1, URZ ;  /* 0x0000000104048899 */ /* 0x000fe2000800063f */
[----:B------:R-:W5:Y:S01]  /*07c0*/  F2I.U32.TRUNC.NTZ R0, R0 ;  /* 0x0000000000007305 */ /* 0x000f62000020f000 */
[----:B------:R-:W-:-:S04]  /*07d0*/  @!UP1 UIADD3 UR8, -UR9, 0x100000, URZ ;  /* 0x0010000009089890 */ /* 0x000fc8000fffe13f */
[----:B------:R-:W-:Y:S02]  /*07e0*/  @!UP1 USHF.L.U32 UR9, UR8, 0xb, URZ ;  /* 0x0000000b08099899 */ /* 0x000fe4000800063f */
[----:B------:R-:W-:Y:S01]  /*07f0*/  @!UP1 USHF.L.U32 UR8, UR8, 0x1, URZ ;  /* 0x0000000108089899 */ /* 0x000fe2000800063f */
[----:B------:R-:W-:Y:S01]  /*0800*/  VOTEU.ALL UP0, P0 ;  /* 0x00000000003f7886 */ /* 0x000fe20000000000 */
[----:B---3--:R-:W-:Y:S01]  /*0810*/  @!UP1 ULEA UR10, UR11, UR10, 0x18 ;  /* 0x0000000a0b0a9291 */ /* 0x008fe2000f8ec03f */
[----:B------:R-:W-:Y:S01]  /*0820*/  VOTEU.ALL UP1, P0 ;  /* 0x00000000003f7886 */ /* 0x000fe20000020000 */
[----:B------:R-:W-:-:S04]  /*0830*/  LOP3.LUT P0, RZ, R2, 0x7, RZ, 0xc0, !PT ;  /* 0x0000000702ff7812 */ /* 0x000fc8000780c0ff */
[C---:B------:R-:W-:Y:S01]  /*0840*/  ISETP.LT.U32.AND P0, PT, R16.reuse, 0x2, !P0 ;  /* 0x000000021000780c */ /* 0x040fe20004701070 */
[----:B------:R-:W3:Y:S02]  /*0850*/  FENCE.VIEW.ASYNC.S ;  /* 0x00000000000073c6 */ /* 0x000ee40000000000 */
[----:B---3--:R1:W3:Y:S01]  /*0860*/  @!UP0 SYNCS.EXCH.64 URZ, [UR7+0x80], UR4 ;  /* 0x00008004073f85b2 */ /* 0x0082e20008000100 */
[----:B-----5:R-:W-:Y:S01]  /*0870*/  IMAD.MOV R18, RZ, RZ, -R0 ;  /* 0x000000ffff127224 */ /* 0x020fe200078e0a00 */
[----:B------:R-:W-:-:S03]  /*0880*/  @P2 LEA.HI R0, R16, R16, RZ, 0x1 ;  /* 0x0000001010002211 */ /* 0x000fc600078f08ff */
[----:B0-----:R-:W-:Y:S01]  /*0890*/  IMAD R7, R15, R18, R4 ;  /* 0x000000120f077224 */ /* 0x001fe200078e0204 */
[----:B------:R-:W-:Y:S02]  /*08a0*/  @P2 SHF.R.S32.HI R0, RZ, 0x1, R0 ;  /* 0x00000001ff002819 */ /* 0x000fe40000011400 */
[----:B--2---:R-:W-:Y:S02]  /*08b0*/  ISETP.EQ.U32.AND P1, PT, R8, 0x1, PT ;  /* 0x000000010800780c */ /* 0x004fe40003f22070 */
[----:B------:R-:W-:Y:S01]  /*08c0*/  @P2 ISETP.NE.AND P4, PT, R0, R7, PT ;  /* 0x000000070000220c */ /* 0x000fe20003f85270 */
[----:B------:R-:W-:Y:S01]  /*08d0*/  IMAD.MOV.U32 R0, RZ, RZ, 0x1 ;  /* 0x00000001ff007424 */ /* 0x000fe200078e00ff */
[----:B------:R-:W-:Y:S02]  /*08e0*/  SEL R7, RZ, 0x1, !P0 ;  /* 0x00000001ff077807 */ /* 0x000fe40004000000 */
[----:B------:R-:W-:Y:S01]  /*08f0*/  @P2 SEL R0, RZ, 0x1, P4 ;  /* 0x00000001ff002807 */ /* 0x000fe20002000000 */
[----:B------:R1:W0:Y:S01]  /*0900*/  @!UP1 SYNCS.EXCH.64 URZ, [UR7+0x88], UR4 ;  /* 0x00008804073f95b2 */ /* 0x0002220008000100 */
[----:B------:R-:W-:-:S02]  /*0910*/  NOP ;  /* 0x0000000000007918 */ /* 0x000fc40000000000 */
[----:B------:R-:W-:-:S05]  /*0920*/  LOP3.LUT R0, R0, R7, RZ, 0xc0, !PT ;  /* 0x0000000700007212 */ /* 0x000fca00078ec0ff */
[----:B------:R1:W-:Y:S01]  /*0930*/  STL [R1+0x70], R0 ;  /* 0x0000700001007387 */ /* 0x0003e20000100800 */
[----:B------:R1:W2:Y:S01]  /*0940*/  @!UP2 SYNCS.EXCH.64 URZ, [UR10+0x60], UR8 ;  /* 0x000060080a3fa5b2 */ /* 0x0002a20008000100 */
[----:B------:R1:W0:Y:S01]  /*0950*/  @!UP3 SYNCS.EXCH.64 URZ, [UR10+0x68], UR8 ;  /* 0x000068080a3fb5b2 */ /* 0x0002220008000100 */
[----:B------:R1:W0:Y:S01]  /*0960*/  @!UP4 SYNCS.EXCH.64 URZ, [UR10+0x70], UR8 ;  /* 0x000070080a3fc5b2 */ /* 0x0002220008000100 */
[----:B------:R1:W0:Y:S01]  /*0970*/  @!UP5 SYNCS.EXCH.64 URZ, [UR10+0x78], UR8 ;  /* 0x000078080a3fd5b2 */ /* 0x0002220008000100 */
[----:B------:R-:W-:Y:S01]  /*0980*/  NOP ;  /* 0x0000000000007918 */ /* 0x000fe20000000000 */
[----:B---3--:R-:W-:Y:S05]  /*0990*/  @!P1 BRA `(.L_x_3) ;  /* 0x0000000000089947 */ /* 0x008fea0003800000 */
[----:B0-2-4-:R-:W-:Y:S01]  /*09a0*/  UCGABAR_ARV ;  /* 0x00000000000079c7 */ /* 0x015fe20008000000 */
[----:B------:R-:W-:Y:S05]  /*09b0*/  BRA `(.L_x_4) ;  /* 0x0000000000047947 */ /* 0x000fea0003800000 */
.L_x_3:
[----:B0-2-4-:R-:W-:Y:S01]  /*09c0*/  NOP ;  /* 0x0000000000007918 */ /* 0x015fe20000000000 */
.L_x_4:
[----:B-1----:R-:W-:Y:S01]  /*09d0*/  ULDC.64 UR4, c[0x0][0x598] ;  /* 0x0001660000047ab9 */ /* 0x002fe20000000a00 */
[----:B------:R-:W-:Y:S01]  /*09e0*/  ULDC.64 UR20, c[0x0][0x208] ;  /* 0x0000820000147ab9 */ /* 0x000fe20000000a00 */
[----:B------:R-:W-:-:S04]  /*09f0*/  ISETP.NE.U32.AND P0, PT, RZ, UR4, PT ;  /* 0x00000004ff007c0c */ /* 0x000fc8000bf05070 */
[----:B------:R-:W-:-:S13]  /*0a00*/  ISETP.NE.AND.EX P0, PT, RZ, UR5, PT, P0 ;  /* 0x00000005ff007c0c */ /* 0x000fda000bf05300 */
[----:B------:R-:W-:Y:S05]  /*0a10*/  @!P0 BRA `(.L_x_5) ;  /* 0x0000000000208947 */ /* 0x000fea0003800000 */
[----:B------:R-:W0:Y:S02]  /*0a20*/  LDC.64 R6, c[0x0][0x598] ;  /* 0x00016600ff067b82 */ /* 0x000e240000000a00 */
[----:B0-----:R-:W2:Y:S02]  /*0a30*/  LDG.E.64 R6, desc[UR20][R6.64] ;  /* 0x0000001406067981 */ /* 0x001ea4000c1e1b00 */
[----:B--2---:R-:W-:-:S04]  /*0a40*/  ISETP.NE.U32.AND P0, PT, R6, RZ, PT ;  /* 0x000000ff0600720c */ /* 0x004fc80003f05070 */
[----:B------:R-:W-:-:S13]  /*0a50*/  ISETP.NE.AND.EX P0, PT, R7, RZ, PT, P0 ;  /* 0x000000ff0700720c */ /* 0x000fda0003f05300 */
[----:B------:R-:W-:Y:S05]  /*0a60*/  @!P0 BRA `(.L_x_5) ;  /* 0x00000000000c8947 */ /* 0x000fea0003800000 */
[----:B------:R-:W2:Y:S02]  /*0a70*/  LD.E R6, desc[UR20][R6.64] ;  /* 0x0000001406067980 */ /* 0x000ea4000c101900 */
[----:B--2---:R-:W-:Y:S01]  /*0a80*/  R2UR UR32, R6 ;  /* 0x00000000062072ca */ /* 0x004fe200000e0000 */
[----:B------:R-:W-:-:S14]  /*0a90*/  BRA `(.L_x_6) ;  /* 0x0000000000247947 */ /* 0x000fdc0003800000 */
.L_x_5:
[----:B------:R-:W-:Y:S02]  /*0aa0*/  ULDC.64 UR4, c[0x0][0x588] ;  /* 0x0001620000047ab9 */ /* 0x000fe40000000a00 */
[----:B------:R-:W-:-:S04]  /*0ab0*/  ISETP.NE.U32.AND P0, PT, RZ, UR4, PT ;  /* 0x00000004ff007c0c */ /* 0x000fc8000bf05070 */
[----:B------:R-:W-:-:S13]  /*0ac0*/  ISETP.NE.AND.EX P0, PT, RZ, UR5, PT, P0 ;  /* 0x00000005ff007c0c */ /* 0x000fda000bf05300 */
[----:B------:R-:W-:Y:S05]  /*0ad0*/  @!P0 BRA `(.L_x_7) ;  /* 0x0000000000108947 */ /* 0x000fea0003800000 */
[----:B------:R-:W0:Y:S02]  /*0ae0*/  LDC.64 R6, c[0x0][0x588] ;  /* 0x00016200ff067b82 */ /* 0x000e240000000a00 */
[----:B0-----:R-:W2:Y:S02]  /*0af0*/  LDG.E R6, desc[UR20][R6.64] ;  /* 0x0000001406067981 */ /* 0x001ea4000c1e1900 */
[----:B--2---:R-:W-:Y:S01]  /*0b00*/  R2UR UR32, R6 ;  /* 0x00000000062072ca */ /* 0x004fe200000e0000 */
[----:B------:R-:W-:-:S14]  /*0b10*/  BRA `(.L_x_6) ;  /* 0x0000000000047947 */ /* 0x000fdc0003800000 */
.L_x_7:
[----:B------:R-:W-:-:S05]  /*0b20*/  ULDC UR32, c[0x0][0x580] ;  /* 0x0001600000207ab9 */ /* 0x000fca0000000800 */
.L_x_6:
[----:B------:R-:W-:Y:S02]  /*0b30*/  ULDC.64 UR4, c[0x0][0x5a0] ;  /* 0x0001680000047ab9 */ /* 0x000fe40000000a00 */
        /* <DEDUP_REMOVED lines=11> */
.L_x_8:
        /* <DEDUP_REMOVED lines=8> */
.L_x_10:
[----:B------:R-:W-:-:S05]  /*0c70*/  ULDC UR31, c[0x0][0x584] ;  /* 0x00016100001f7ab9 */ /* 0x000fca0000000800 */
.L_x_9:
[----:B------:R-:W0:Y:S01]  /*0c80*/  LDC R0, c[0x0][0x65c] ;  /* 0x00019700ff007b82 */ /* 0x000e220000000800 */
[----:B------:R-:W-:Y:S01]  /*0c90*/  IMAD.U32 R6, RZ, RZ, UR14 ;  /* 0x0000000eff067e24 */ /* 0x000fe2000f8e00ff */
[----:B------:R-:W-:Y:S01]  /*0ca0*/  UISETP.NE.AND UP0, UPT, UR13, 0x2, UPT ;  /* 0x000000020d00788c */ /* 0x000fe2000bf05270 */
[----:B------:R-:W-:Y:S01]  /*0cb0*/  IMAD.MOV.U32 R7, RZ, RZ, RZ ;  /* 0x000000ffff077224 */ /* 0x000fe200078e00ff */
[----:B------:R-:W-:Y:S01]  /*0cc0*/  ULDC UR7, c[0x0][0x28c] ;  /* 0x0000a30000077ab9 */ /* 0x000fe20000000800 */
[----:B------:R-:W-:Y:S01]  /*0cd0*/  UMOV UR5, URZ ;  /* 0x0000003f00057c82 */ /* 0x000fe20008000000 */
[----:B------:R-:W-:Y:S02]  /*0ce0*/  UIADD3 UR7, UR7, 0x7f, URZ ;  /* 0x0000007f07077890 */ /* 0x000fe4000fffe03f */
[----:B------:R-:W-:Y:S01]  /*0cf0*/  PLOP3.LUT P0, PT, PT, PT, UP0, 0x80, 0x0 ;  /* 0x000000000000781c */ /* 0x000fe20003f0f008 */
[----:B------:R-:W-:Y:S01]  /*0d00*/  UMOV UR4, URZ ;  /* 0x0000003f00047c82 */ /* 0x000fe20008000000 */
[----:B------:R-:W-:Y:S01]  /*0d10*/  USHF.R.S32.HI UR10, URZ, 0x1f, UR7 ;  /* 0x0000001f3f0a7899 */ /* 0x000fe20008011407 */
[----:B------:R-:W-:-:S03]  /*0d20*/  ULDC.64 UR22, c[0x0][0x650] ;  /* 0x0001940000167ab9 */ /* 0x000fc60000000a00 */
[----:B------:R-:W-:Y:S01]  /*0d30*/  ULEA.HI UR10, UR10, UR7, URZ, 0x7 ;  /* 0x000000070a0a7291 */ /* 0x000fe2000f8f383f */
[----:B0-----:R-:W-:-:S13]  /*0d40*/  ISETP.NE.AND P2, PT, R0, 0x1, PT ;  /* 0x000000010000780c */ /* 0x001fda0003f45270 */
[----:B------:R-:W0:Y:S01]  /*0d50*/  @P2 LDC R9, c[0x0][0x10] ;  /* 0x00000400ff092b82 */ /* 0x000e220000000800 */
[----:B------:R-:W-:-:S07]  /*0d60*/  @P2 IMAD.MOV.U32 R5, RZ, RZ, RZ ;  /* 0x000000ffff052224 */ /* 0x000fce00078e00ff */
[----:B------:R-:W1:Y:S01]  /*0d70*/  @!P2 LDC R11, c[0x0][0xc] ;  /* 0x00000300ff0bab82 */ /* 0x000e620000000800 */
[----:B------:R-:W-:Y:S01]  /*0d80*/  ULDC UR8, c[0x0][0xc] ;  /* 0x0000030000087ab9 */ /* 0x000fe20000000800 */
[----:B------:R-:W-:Y:S01]  /*0d90*/  ULDC UR9, c[0x0][0x10] ;  /* 0x0000040000097ab9 */ /* 0x000fe20000000800 */
[----:B------:R-:W-:Y:S01]  /*0da0*/  ULDC UR7, c[0x0][0x14] ;  /* 0x0000050000077ab9 */ /* 0x000fe20000000800 */
[----:B------:R-:W-:-:S04]  /*0db0*/  UIMAD.WIDE.U32 UR8, UR8, UR9, URZ ;  /* 0x00000009080872a5 */ /* 0x000fc8000f8e003f */
[----:B------:R-:W-:Y:S02]  /*0dc0*/  UIMAD.WIDE.U32 UR16, UR8, UR7, URZ ;  /* 0x00000007081072a5 */ /* 0x000fe4000f8e003f */
[----:B------:R-:W-:-:S04]  /*0dd0*/  UIMAD UR13, UR9, UR7, URZ ;  /* 0x00000007090d72a4 */ /* 0x000fc8000f8e023f */
[----:B------:R-:W-:Y:S01]  /*0de0*/  UIADD3 UR13, UR17, UR13, URZ ;  /* 0x0000000d110d7290 */ /* 0x000fe2000fffe03f */
[----:B0-----:R-:W-:Y:S01]  /*0df0*/  @P2 IMAD.WIDE.U32 R8, R9, UR14, R4 ;  /* 0x0000000e09082c25 */ /* 0x001fe2000f8e0004 */
[----:B------:R-:W-:-:S03]  /*0e00*/  USHF.R.S32.HI UR14, URZ, 0x7, UR10 ;  /* 0x000000073f0e7899 */ /* 0x000fc6000801140a */
[----:B------:R-:W-:Y:S02]  /*0e10*/  @P2 IMAD.MOV.U32 R12, RZ, RZ, R8 ;  /* 0x000000ffff0c2224 */ /* 0x000fe400078e0008 */
[----:B-1----:R-:W-:-:S04]  /*0e20*/  @!P2 IMAD.WIDE.U32 R6, R4, R11, R6 ;  /* 0x0000000b0406a225 */ /* 0x002fc800078e0006 */
[----:B------:R-:W-:Y:S02]  /*0e30*/  @P2 IMAD.MOV.U32 R11, RZ, RZ, RZ ;  /* 0x000000ffff0b2224 */ /* 0x000fe400078e00ff */
[----:B------:R-:W-:Y:S02]  /*0e40*/  @!P2 IMAD.MOV.U32 R12, RZ, RZ, R6 ;  /* 0x000000ffff0ca224 */ /* 0x000fe400078e0006 */
[----:B------:R-:W-:Y:S02]  /*0e50*/  @P2 IMAD.IADD R10, R9, 0x1, R11 ;  /* 0x00000001090a2824 */ /* 0x000fe400078e020b */
[----:B------:R-:W-:Y:S01]  /*0e60*/  @!P2 IMAD.MOV.U32 R10, RZ, RZ, R7 ;  /* 0x000000ffff0aa224 */ /* 0x000fe200078e0007 */
[----:B------:R0:W-:Y:S03]  /*0e70*/  STL [R1+0x80], R12 ;  /* 0x0000800c01007387 */ /* 0x0001e60000100800 */
[----:B------:R-:W-:Y:S01]  /*0e80*/  IMAD.MOV.U32 R16, RZ, RZ, R10 ;  /* 0x000000ffff107224 */ /* 0x000fe200078e000a */
[----:B------:R0:W-:Y:S01]  /*0e90*/  STL [R1+0x7c], R10 ;  /* 0x00007c0a01007387 */ /* 0x0001e20000100800 */
[----:B------:R-:W-:Y:S05]  /*0ea0*/  @P0 BRA `(.L_x_11) ;  /* 0x0000000000280947 */ /* 0x000fea0003800000 */
[----:B0-----:R-:W-:Y:S01]  /*0eb0*/  IADD3 R12, P0, R12, UR16, RZ ;  /* 0x000000100c0c7c10 */ /* 0x001fe2000ff1e0ff */
[----:B------:R-:W-:Y:S02]  /*0ec0*/  UISETP.GE.U32.AND UP0, UPT, UR14, 0x5, UPT ;  /* 0x000000050e00788c */ /* 0x000fe4000bf06070 */
[----:B------:R-:W-:Y:S01]  /*0ed0*/  UIMAD.WIDE.U32 UR4, UR14, -0x33333333, URZ ;  /* 0xcccccccd0e0478a5 */ /* 0x000fe2000f8e003f */
[----:B------:R-:W-:Y:S01]  /*0ee0*/  IADD3.X R16, R16, UR13, RZ, P0, !PT ;  /* 0x0000000d10107c10 */ /* 0x000fe200087fe4ff */
[----:B------:R1:W-:Y:S02]  /*0ef0*/  STL [R1+0x80], R12 ;  /* 0x0000800c01007387 */ /* 0x0003e40000100800 */
[----:B------:R-:W-:Y:S02]  /*0f00*/  USHF.R.U32.HI UR5, URZ, 0x2, UR5 ;  /* 0x000000023f057899 */ /* 0x000fe40008011605 */
[----:B------:R1:W-:Y:S01]  /*0f10*/  STL [R1+0x7c], R16 ;  /* 0x00007c1001007387 */ /* 0x0003e20000100800 */
[----:B------:R-:W-:-:S02]  /*0f20*/  UMOV UR4, URZ ;  /* 0x0000003f00047c82 */ /* 0x000fc40008000000 */
[----:B------:R-:W-:Y:S02]  /*0f30*/  @UP0 ULOP3.LUT UR4, UR5, 0x1, URZ, 0xc0, !UPT ;  /* 0x0000000105040892 */ /* 0x000fe4000f8ec03f */
[----:B------:R-:W-:-:S12]  /*0f40*/  UIMAD UR5, UR5, -0x5, UR14 ;  /* 0xfffffffb050578a4 */ /* 0x000fd8000f8e020e */
.L_x_11:
[----:B------:R-:W-:Y:S01]  /*0f50*/  IMAD.MOV.U32 R8, RZ, RZ, -0x1 ;  /* 0xffffffffff087424 */ /* 0x000fe200078e00ff */
[----:B------:R-:W-:Y:S01]  /*0f60*/  ISETP.GE.U32.AND P0, PT, R12, UR22, PT ;  /* 0x000000160c007c0c */ /* 0x000fe2000bf06070 */
[----:B------:R-:W-:Y:S01]  /*0f70*/  IMAD.MOV.U32 R6, RZ, RZ, -0x1 ;  /* 0xffffffffff067424 */ /* 0x000fe200078e00ff */
[----:B------:R-:W-:Y:S01]  /*0f80*/  PRMT R0, RZ, 0x7610, R0 ;  /* 0x00007610ff007816 */ /* 0x000fe20000000000 */
[----:B------:R-:W-:Y:S01]  /*0f90*/  IMAD.MOV.U32 R7, RZ, RZ, -0x1 ;  /* 0xffffffffff077424 */ /* 0x000fe200078e00ff */
[----:B------:R2:W-:Y:S01]  /*0fa0*/  STL [R1+0x84], R8 ;  /* 0x0000840801007387 */ /* 0x0005e20000100800 */
[----:B------:R-:W-:-:S03]  /*0fb0*/  ISETP.GE.U32.AND.EX P0, PT, R16, UR23, PT, P0 ;  /* 0x0000001710007c0c */ /* 0x000fc6000bf06100 */
[----:B------:R2:W-:Y:S04]  /*0fc0*/  STL [R1+0x74], R6 ;  /* 0x0000740601007387 */ /* 0x0005e80000100800 */
[----:B------:R2:W-:Y:S06]  /*0fd0*/  STL [R1+0x88], R7 ;  /* 0x0000880701007387 */ /* 0x0005ec0000100800 */
[----:B------:R-:W-:Y:S05]  /*0fe0*/  @P0 BRA `(.L_x_12) ;  /* 0x0000000400380947 */ /* 0x000fea0003800000 */
[----:B------:R-:W3:Y:S01]  /*0ff0*/  LDC.64 R20, c[0x0][0x628] ;  /* 0x00018a00ff147b82 */ /* 0x000ee20000000a00 */
[----:B--2---:R-:W-:Y:S02]  /*1000*/  IMAD.MOV.U32 R6, RZ, RZ, R12 ;  /* 0x000000ffff067224 */ /* 0x004fe400078e000c */
[----:B------:R-:W-:-:S05]  /*1010*/  IMAD.MOV.U32 R7, RZ, RZ, R16 ;  /* 0x000000ffff077224 */ /* 0x000fca00078e0010 */
[----:B------:R-:W2:Y:S08]  /*1020*/  LDC R0, c[0x0][0x630] ;  /* 0x00018c00ff007b82 */ /* 0x000eb00000000800 */
[----:B------:R-:W4:Y:S01]  /*1030*/  LDC.64 R22, c[0x0][0x620] ;  /* 0x00018800ff167b82 */ /* 0x000f220000000a00 */
[----:B---3--:R-:W-:-:S04]  /*1040*/  ISETP.NE.U32.AND P0, PT, R20, RZ, PT ;  /* 0x000000ff1400720c */ /* 0x008fc80003f05070 */
[----:B------:R-:W-:-:S13]  /*1050*/  ISETP.NE.AND.EX P0, PT, R21, RZ, PT, P0 ;  /* 0x000000ff1500720c */ /* 0x000fda0003f05300 */
[----:B--2-4-:R-:W-:Y:S05]  /*1060*/  @!P0 BRA `(.L_x_13) ;  /* 0x0000000000288947 */ /* 0x014fea0003800000 */
[----:B------:R-:W2:Y:S02]  /*1070*/  LDC R11, c[0x0][0x634] ;  /* 0x00018d00ff0b7b82 */ /* 0x000ea40000000800 */
[----:B--2---:R-:W-:-:S05]  /*1080*/  IADD3 R11, P0, R12, R11, RZ ;  /* 0x0000000b0c0b7210 */ /* 0x004fca0007f1e0ff */
[----:B------:R-:W-:-:S04]  /*1090*/  IMAD.X R17, RZ, RZ, R16, P0 ;  /* 0x000000ffff117224 */ /* 0x000fc800000e0610 */
[----:B------:R-:W-:-:S04]  /*10a0*/  IMAD.WIDE.U32 R6, R17, R20, RZ ;  /* 0x0000001411067225 */ /* 0x000fc800078e00ff */
[----:B------:R-:W-:-:S04]  /*10b0*/  IMAD.WIDE.U32 R8, P0, R11, R21, R6 ;  /* 0x000000150b087225 */ /* 0x000fc80007800006 */
[----:B------:R-:W-:-:S04]  /*10c0*/  IMAD.WIDE.U32 R6, R11, R20, RZ ;  /* 0x000000140b067225 */ /* 0x000fc800078e00ff */
[----:B------:R-:W-:Y:S01]  /*10d0*/  IMAD.X R11, RZ, RZ, RZ, P0 ;  /* 0x000000ffff0b7224 */ /* 0x000fe200000e06ff */
[----:B------:R-:W-:Y:S01]  /*10e0*/  IADD3 RZ, P0, R7, R8, RZ ;  /* 0x0000000807ff7210 */ /* 0x000fe20007f1e0ff */
[----:B0-----:R-:W-:-:S04]  /*10f0*/  IMAD.MOV.U32 R10, RZ, RZ, R9 ;  /* 0x000000ffff0a7224 */ /* 0x001fc800078e0009 */
[----:B------:R-:W-:-:S08]  /*1100*/  IMAD.WIDE.U32.X R6, R17, R21, R10, P0 ;  /* 0x0000001511067225 */ /* 0x000fd000000e040a */
.L_x_13:
[----:B------:R-:W2:Y:S01]  /*1110*/  LDC.64 R24, c[0x0][0x640] ;  /* 0x00019000ff187b82 */ /* 0x000ea20000000a00 */
[-CC-:B------:R-:W-:Y:S01]  /*1120*/  SHF.R.U64 R27, R6, R0.reuse, R7.reuse ;  /* 0x00000000061b7219 */ /* 0x180fe20000001207 */
[----:B------:R-:W-:Y:S01]  /*1130*/  IMAD.MOV.U32 R6, RZ, RZ, R12 ;  /* 0x000000ffff067224 */ /* 0x000fe200078e000c */
[----:B------:R-:W-:Y:S02]  /*1140*/  SHF.R.U32.HI R0, RZ, R0, R7 ;  /* 0x00000000ff007219 */ /* 0x000fe40000011607 */
[----:B------:R-:W-:-:S03]  /*1150*/  IADD3 R9, P0, RZ, -R27, RZ ;  /* 0x8000001bff097210 */ /* 0x000fc60007f1e0ff */
[----:B------:R-:W1:Y:S02]  /*1160*/  LDC R8, c[0x0][0x618] ;  /* 0x00018600ff087b82 */ /* 0x000e640000000800 */
[----:B------:R-:W-:-:S04]  /*1170*/  IMAD.X R7, RZ, RZ, ~R0, P0 ;  /* 0x000000ffff077224 */ /* 0x000fc800000e0e00 */
[-C--:B------:R-:W-:Y:S02]  /*1180*/  IMAD R0, R7, R22.reuse, RZ ;  /* 0x0000001607007224 */ /* 0x080fe400078e02ff */
[----:B0-----:R-:W0:Y:S01]  /*1190*/  LDC R10, c[0x0][0x608] ;  /* 0x00018200ff0a7b82 */ /* 0x001e220000000800 */
[----:B------:R-:W-:Y:S02]  /*11a0*/  IMAD.MOV.U32 R7, RZ, RZ, R16 ;  /* 0x000000ffff077224 */ /* 0x000fe400078e0010 */
[----:B------:R-:W-:-:S05]  /*11b0*/  IMAD.WIDE.U32 R6, R9, R22, R6 ;  /* 0x0000001609067225 */ /* 0x000fca00078e0006 */
[----:B------:R-:W3:Y:S01]  /*11c0*/  LDC R21, c[0x0][0x658] ;  /* 0x00019600ff157b82 */ /* 0x000ee20000000800 */
[----:B------:R-:W-:Y:S01]  /*11d0*/  IMAD R9, R9, R23, R0 ;  /* 0x0000001709097224 */ /* 0x000fe200078e0200 */
[----:B--2---:R-:W-:Y:S01]  /*11e0*/  ISETP.NE.U32.AND P0, PT, R24, RZ, PT ;  /* 0x000000ff1800720c */ /* 0x004fe20003f05070 */
[----:B------:R-:W-:Y:S02]  /*11f0*/  IMAD.MOV.U32 R0, RZ, RZ, -0x1 ;  /* 0xffffffffff007424 */ /* 0x000fe400078e00ff */
[----:B------:R-:W-:Y:S01]  /*1200*/  IMAD.IADD R7, R7, 0x1, R9 ;  /* 0x0000000107077824 */ /* 0x000fe200078e0209 */
[----:B------:R-:W-:Y:S01]  /*1210*/  ISETP.NE.AND.EX P0, PT, R25, RZ, PT, P0 ;  /* 0x000000ff1900720c */ /* 0x000fe20003f05300 */
[----:B------:R-:W-:Y:S01]  /*1220*/  IMAD.MOV.U32 R22, RZ, RZ, 0x1 ;  /* 0x00000001ff167424 */ /* 0x000fe200078e00ff */
[----:B------:R-:W2:Y:S02]  /*1230*/  LDC R19, c[0x0][0x600] ;  /* 0x00018000ff137b82 */ /* 0x000ea40000000800 */
[----:B-1----:R-:W-:-:S02]  /*1240*/  SHF.R.U64 R16, R6, R8, R7 ;  /* 0x0000000806107219 */ /* 0x002fc40000001207 */
[----:B------:R-:W-:-:S04]  /*1250*/  SHF.R.U32.HI R7, RZ, R8, R7 ;  /* 0x00000008ff077219 */ /* 0x000fc80000011607 */
[----:B------:R-:W1:Y:S01]  /*1260*/  LDC R20, c[0x0][0x648] ;  /* 0x00019200ff147b82 */ /* 0x000e620000000800 */
[-CC-:B0-----:R-:W-:Y:S02]  /*1270*/  SHF.R.U64 R29, R16, R10.reuse, R7.reuse ;  /* 0x0000000a101d7219 */ /* 0x181fe40000001207 */
[----:B------:R-:W-:-:S05]  /*1280*/  SHF.R.U32.HI R6, RZ, R10, R7 ;  /* 0x0000000aff067219 */ /* 0x000fca0000011607 */
[----:B------:R-:W0:Y:S01]  /*1290*/  LDC R23, c[0x0][0x638] ;  /* 0x00018e00ff177b82 */ /* 0x000e220000000800 */
[-CC-:B---3--:R-:W-:Y:S02]  /*12a0*/  SHF.R.U64 R28, R29, R21.reuse, R6.reuse ;  /* 0x000000151d1c7219 */ /* 0x188fe40000001206 */
[-C--:B------:R-:W-:Y:S02]  /*12b0*/  SHF.L.U32 R0, R0, R21.reuse, RZ ;  /* 0x0000001500007219 */ /* 0x080fe400000006ff */
[----:B------:R-:W-:Y:S01]  /*12c0*/  SHF.R.U32.HI R7, RZ, R21, R6 ;  /* 0x00000015ff077219 */ /* 0x000fe20000011606 */
[----:B------:R-:W-:Y:S01]  /*12d0*/  IMAD.MOV.U32 R6, RZ, RZ, R28 ;  /* 0x000000ffff067224 */ /* 0x000fe200078e001c */
[----:B------:R-:W-:Y:S01]  /*12e0*/  LOP3.LUT R12, RZ, R0, RZ, 0x33, !PT ;  /* 0x00000000ff0c7212 */ /* 0x000fe200078e33ff */
[----:B------:R-:W3:Y:S01]  /*12f0*/  LDC R26, c[0x0][0x610] ;  /* 0x00018400ff1a7b82 */ /* 0x000ee20000000800 */
[----:B------:R-:W-:Y:S05]  /*1300*/  @!P0 BRA `(.L_x_14) ;  /* 0x0000000000288947 */ /* 0x000fea0003800000 */
[----:B------:R-:W4:Y:S02]  /*1310*/  LDC R11, c[0x0][0x64c] ;  /* 0x00019300ff0b7b82 */ /* 0x000f240000000800 */
[----:B----4-:R-:W-:-:S05]  /*1320*/  IADD3 R11, P0, R28, R11, RZ ;  /* 0x0000000b1c0b7210 */ /* 0x010fca0007f1e0ff */
[----:B------:R-:W-:-:S04]  /*1330*/  IMAD.X R17, RZ, RZ, R7, P0 ;  /* 0x000000ffff117224 */ /* 0x000fc800000e0607 */
[----:B------:R-:W-:-:S04]  /*1340*/  IMAD.WIDE.U32 R6, R17, R24, RZ ;  /* 0x0000001811067225 */ /* 0x000fc800078e00ff */
[----:B------:R-:W-:-:S04]  /*1350*/  IMAD.WIDE.U32 R8, P0, R11, R25, R6 ;  /* 0x000000190b087225 */ /* 0x000fc80007800006 */
[----:B------:R-:W-:-:S04]  /*1360*/  IMAD.WIDE.U32 R6, R11, R24, RZ ;  /* 0x000000180b067225 */ /* 0x000fc800078e00ff */
[----:B------:R-:W-:Y:S01]  /*1370*/  IMAD.X R11, RZ, RZ, RZ, P0 ;  /* 0x000000ffff0b7224 */ /* 0x000fe200000e06ff */
[----:B------:R-:W-:Y:S01]  /*1380*/  IADD3 RZ, P0, R7, R8, RZ ;  /* 0x0000000807ff7210 */ /* 0x000fe20007f1e0ff */
[----:B------:R-:W-:-:S04]  /*1390*/  IMAD.MOV.U32 R10, RZ, RZ, R9 ;  /* 0x000000ffff0a7224 */ /* 0x000fc800078e0009 */
[----:B------:R-:W-:-:S08]  /*13a0*/  IMAD.WIDE.U32.X R6, R17, R25, R10, P0 ;  /* 0x0000001911067225 */ /* 0x000fd000000e040a */
.L_x_14:
[----:B-1----:R-:W-:Y:S01]  /*13b0*/  SHF.R.U64 R6, R6, R20, R7 ;  /* 0x0000001406067219 */ /* 0x002fe20000001207 */
[----:B--2---:R-:W-:Y:S01]  /*13c0*/  VIADD R7, R19, 0xffffffff ;  /* 0xffffffff13077836 */ /* 0x004fe20000000000 */
[----:B------:R-:W-:Y:S01]  /*13d0*/  SHF.L.U32 R0, R22, R21, RZ ;  /* 0x0000001516007219 */ /* 0x000fe200000006ff */
[----:B------:R-:W-:Y:S01]  /*13e0*/  @P2 IMAD R14, R15, R18, R4 ;  /* 0x000000120f0e2224 */ /* 0x000fe200078e0204 */
[----:B------:R-:W-:Y:S01]  /*13f0*/  LOP3.LUT R5, R29, R12, RZ, 0xc0, !PT ;  /* 0x0000000c1d057212 */ /* 0x000fe200078ec0ff */
[----:B------:R-:W-:Y:S01]  /*1400*/  IMAD.MOV R8, RZ, RZ, -R6 ;  /* 0x000000ffff087224 */ /* 0x000fe200078e0a06 */
[----:B------:R-:W-:-:S03]  /*1410*/  LOP3.LUT R7, R16, R7, RZ, 0xc0, !PT ;  /* 0x0000000710077212 */ /* 0x000fc600078ec0ff */
[----:B------:R-:W-:Y:S02]  /*1420*/  IMAD R5, R0, R6, R5 ;  /* 0x0000000600057224 */ /* 0x000fe400078e0205 */
[----:B0-----:R-:W-:Y:S02]  /*1430*/  IMAD R0, R8, R23, R28 ;  /* 0x0000001708007224 */ /* 0x001fe400078e021c */
[----:B---3--:R-:W-:Y:S02]  /*1440*/  IMAD R4, R5, R26, R14 ;  /* 0x0000001a05047224 */ /* 0x008fe400078e020e */
[----:B------:R-:W-:Y:S02]  /*1450*/  IMAD.MOV.U32 R6, RZ, RZ, 0x1 ;  /* 0x00000001ff067424 */ /* 0x000fe400078e00ff */
[----:B------:R-:W-:-:S03]  /*1460*/  IMAD R5, R0, R19, R7 ;  /* 0x0000001300057224 */ /* 0x000fc600078e0207 */
[----:B------:R-:W-:Y:S02]  /*1470*/  PRMT R0, R6, 0x7610, R0 ;  /* 0x0000761006007816 */ /* 0x000fe40000000000 */
[----:B------:R-:W-:Y:S02]  /*1480*/  SEL R6, R5, R4, !P2 ;  /* 0x0000000405067207 */ /* 0x000fe40005000000 */
[----:B------:R-:W-:-:S03]  /*1490*/  SEL R4, R4, R5, !P2 ;  /* 0x0000000504047207 */ /* 0x000fc60005000000 */
[----:B------:R3:W-:Y:S04]  /*14a0*/  STL [R1+0x88], R6 ;  /* 0x0000880601007387 */ /* 0x0007e80000100800 */
[----:B------:R3:W-:Y:S04]  /*14b0*/  STL [R1+0x74], R27 ;  /* 0x0000741b01007387 */ /* 0x0007e80000100800 */
[----:B------:R3:W-:Y:S02]  /*14c0*/  STL [R1+0x84], R4 ;  /* 0x0000840401007387 */ /* 0x0007e40000100800 */
.L_x_12:
[----:B------:R-:W-:Y:S05]  /*14d0*/  @!P1 BRA `(.L_x_15) ;  /* 0x00000000000c9947 */ /* 0x000fea0003800000 */
[----:B------:R-:W-:Y:S01]  /*14e0*/  UCGABAR_WAIT ;  /* 0x0000000000007dc7 */ /* 0x000fe20008000000 */
[----:B------:R-:W-:Y:S01]  /*14f0*/  CCTL.IVALL ;  /* 0x00000000ff00798f */ /* 0x000fe20002000000 */
[----:B------:R-:W-:Y:S05]  /*1500*/  BRA `(.L_x_16) ;  /* 0x0000000000047947 */ /* 0x000fea0003800000 */
.L_x_15:
[----:B------:R-:W-:Y:S06]  /*1510*/  BAR.SYNC.DEFER_BLOCKING 0x0 ;  /* 0x0000000000007b1d */ /* 0x000fec0000010000 */
.L_x_16:
[----:B------:R-:W-:Y:S05]  /*1520*/  @!P3 BRA `(.L_x_17) ;  /* 0x000000dc0054b947 */ /* 0x000fea0003800000 */
[----:B------:R-:W-:-:S06]  /*1530*/  UISETP.GT.U32.AND UP0, UPT, UR12, 0x1, UPT ;  /* 0x000000010c00788c */ /* 0x000fcc000bf04070 */
[----:B------:R-:W-:-:S13]  /*1540*/  PLOP3.LUT P0, PT, PT, PT, UP0, 0x80, 0x0 ;  /* 0x000000000000781c */ /* 0x000fda0003f0f008 */
[----:B------:R-:W-:Y:S05]  /*1550*/  @P0 EXIT ;  /* 0x000000000000094d */ /* 0x000fea0003800000 */
.L_x_18:
[----:B------:R-:W-:-:S08]  /*1560*/  NOP ;  /* 0x0000000000007918 */ /* 0x000fd00000000000 */
[----:B------:R-:W4:Y:S02]  /*1570*/  USETMAXREG.TRY_ALLOC.CTAPOOL UP0, 0xe8 ;  /* 0x000000e8000079c8 */ /* 0x000f240008000600 */
[----:B----4-:R-:W-:-:S13]  /*1580*/  PLOP3.LUT P0, PT, PT, PT, UP0, 0x80, 0x0 ;  /* 0x000000000000781c */ /* 0x010fda0003f0f008 */
[----:B------:R-:W-:Y:S05]  /*1590*/  @!P0 BRA `(.L_x_18) ;  /* 0xfffffffc00f08947 */ /* 0x000fea000383ffff */
[----:B------:R-:W-:-:S13]  /*15a0*/  LOP3.LUT P0, RZ, R0, 0xff, RZ, 0xc0, !PT ;  /* 0x000000ff00ff7812 */ /* 0x000fda000780c0ff */
[----:B------:R-:W-:Y:S05]  /*15b0*/  @!P0 EXIT ;  /* 0x000000000000894d */ /* 0x000fea0003800000 */
[----:B------:R-:W4:Y:S01]  /*15c0*/  S2UR UR6, SR_CgaCtaId ;  /* 0x00000000000679c3 */ /* 0x000f220000008800 */
[CC--:B------:R-:W-:Y:S01]  /*15d0*/  LEA.HI R0, R13.reuse, R2.reuse, RZ, 0x2 ;  /* 0x000000020d007211 */ /* 0x0c0fe200078f10ff */
[----:B------:R-:W-:Y:S01]  /*15e0*/  UIADD3 UR7, UR18, -0x1, URZ ;  /* 0xffffffff12077890 */ /* 0x000fe2000fffe03f */
[----:B------:R-:W-:Y:S01]  /*15f0*/  LEA.HI R13, R13, R2, RZ, 0x5 ;  /* 0x000000020d0d7211 */ /* 0x000fe200078f28ff */
[----:B------:R-:W-:Y:S01]  /*1600*/  UMOV UR22, 0x400 ;  /* 0x0000040000167882 */ /* 0x000fe20000000000 */
[--C-:B---3--:R-:W-:Y:S01]  /*1610*/  SHF.R.S32.HI R4, RZ, 0x2, R0.reuse ;  /* 0x00000002ff047819 */ /* 0x108fe20000011400 */
[----:B------:R-:W-:Y:S01]  /*1620*/  UISETP.LT.AND UP0, UPT, UR14, 0x1, UPT ;  /* 0x000000010e00788c */ /* 0x000fe2000bf01270 */
[----:B------:R-:W-:Y:S01]  /*1630*/  SHF.R.S32.HI R3, RZ, 0x1f, R0 ;  /* 0x0000001fff037819 */ /* 0x000fe20000011400 */
[----:B------:R-:W-:Y:S01]  /*1640*/  ULOP3.LUT UR30, UR15, 0x1, URZ, 0xfc, !UPT ;  /* 0x000000010f1e7892 */ /* 0x000fe2000f8efc3f */
[----:B------:R-:W-:Y:S01]  /*1650*/  SHF.R.S32.HI R13, RZ, 0x5, R13 ;  /* 0x00000005ff0d7819 */ /* 0x000fe2000001140d */
[----:B------:R-:W-:Y:S01]  /*1660*/  USEL UR19, UR14, 0x1, UP0 ;  /* 0x000000010e137887 */ /* 0x000fe20008000000 */
[----:B------:R-:W-:Y:S01]  /*1670*/  LEA.HI R3, R3, R4, RZ, 0x3 ;  /* 0x0000000403037211 */ /* 0x000fe200078f18ff */
[----:B------:R-:W-:-:S02]  /*1680*/  UISETP.NE.AND UP0, UPT, UR7, URZ, UPT ;  /* 0x0000003f0700728c */ /* 0x000fc4000bf05270 */
[----:B------:R-:W-:Y:S01]  /*1690*/  USHF.L.U32 UR29, UR14, 0x1, URZ ;  /* 0x000000010e1d7899 */ /* 0x000fe2000800063f */
[----:B------:R-:W-:Y:S01]  /*16a0*/  LOP3.LUT R3, R3, 0xfffffff8, RZ, 0xc0, !PT ;  /* 0xfffffff803037812 */ /* 0x000fe200078ec0ff */
[----:B------:R-:W-:Y:S02]  /*16b0*/  UIADD3 UR19, -UR19, UR14, URZ ;  /* 0x0000000e13137290 */ /* 0x000fe4000fffe13f */
[----:B------:R-:W-:Y:S02]  /*16c0*/  USEL UR27, URZ, 0x1, UP0 ;  /* 0x000000013f1b7887 */ /* 0x000fe40008000000 */
[----:B------:R-:W-:Y:S01]  /*16d0*/  IMAD.IADD R4, R4, 0x1, -R3 ;  /* 0x0000000104047824 */ /* 0x000fe200078e0a03 */
[----:B------:R-:W-:Y:S01]  /*16e0*/  LOP3.LUT R3, R0, 0xfffffffc, RZ, 0xc0, !PT ;  /* 0xfffffffc00037812 */ /* 0x000fe200078ec0ff */
[----:B----4-:R-:W-:-:S03]  /*16f0*/  ULEA UR22, UR6, UR22, 0x18 ;  /* 0x0000001606167291 */ /* 0x010fc6000f8ec03f */
[--C-:B------:R-:W-:Y:S01]  /*1700*/  SHF.R.S32.HI R5, RZ, 0x1f, R4.reuse ;  /* 0x0000001fff057819 */ /* 0x100fe20000011404 */
[----:B------:R-:W-:Y:S01]  /*1710*/  USHF.L.U32 UR6, UR7, 0x3, URZ ;  /* 0x0000000307067899 */ /* 0x000fe2000800063f */
[C-C-:B------:R-:W-:Y:S01]  /*1720*/  IMAD R0, R13.reuse, -0x10, -R4.reuse ;  /* 0xfffffff00d007824 */ /* 0x140fe200078e0a04 */
[----:B------:R-:W-:Y:S01]  /*1730*/  UIADD3 UR28, UR22, 0x60, URZ ;  /* 0x00000060161c7890 */ /* 0x000fe2000fffe03f */
[----:B--2---:R-:W-:Y:S01]  /*1740*/  IMAD.IADD R6, R2, 0x1, -R3 ;  /* 0x0000000102067824 */ /* 0x004fe200078e0a03 */
[----:B------:R-:W-:Y:S01]  /*1750*/  ULOP3.LUT UR6, UR6, 0x8, URZ, 0xc0, !UPT ;  /* 0x0000000806067892 */ /* 0x000fe2000f8ec03f */
[----:B------:R-:W-:Y:S01]  /*1760*/  IMAD.WIDE R2, R13, 0x10, R4 ;  /* 0x000000100d027825 */ /* 0x000fe200078e0204 */
[----:B------:R-:W-:Y:S02]  /*1770*/  ULEA UR18, UR18, UR28, 0x3 ;  /* 0x0000001c12127291 */ /* 0x000fe4000f8e183f */
[----:B------:R-:W-:Y:S01]  /*1780*/  ULOP3.LUT UR26, UR6, 0x8, URZ, 0x3c, !UPT ;  /* 0x00000008061a7892 */ /* 0x000fe2000f8e3c3f */
[----:B------:R2:W-:Y:S01]  /*1790*/  STL [R1+0x8c], R6 ;  /* 0x00008c0601007387 */ /* 0x0005e20000100800 */
[----:B------:R-:W-:-:S03]  /*17a0*/  ULOP3.LUT UR12, UR6, 0x18, URZ, 0x3c, !UPT ;  /* 0x00000018060c7892 */ /* 0x000fc6000f8e3c3f */
[----:B------:R-:W-:Y:S02]  /*17b0*/  ULDC UR6, c[0x0][0x284] ;  /* 0x0000a10000067ab9 */ /* 0x000fe40000000800 */
[----:B------:R-:W-:-:S05]  /*17c0*/  VIADD R0, R0, UR6 ;  /* 0x0000000600007c36 */ /* 0x000fca0008000000 */
[----:B------:R2:W-:Y:S04]  /*17d0*/  STL [R1+0x98], R0 ;  /* 0x0000980001007387 */ /* 0x0005e80000100800 */
[----:B------:R2:W-:Y:S02]  /*17e0*/  STL.64 [R1+0x90], R2 ;  /* 0x0000900201007387 */ /* 0x0005e40000100a00 */
.L_x_301:
[----:B--2---:R-:W-:Y:S01]  /*17f0*/  IMAD.U32 R0, RZ, RZ, UR27 ;  /* 0x0000001bff007e24 */ /* 0x004fe2000f8e00ff */
[----:B0-----:R-:W2:Y:S01]  /*1800*/  LDC R2, c[0x0][0x28c] ;  /* 0x0000a300ff027b82 */ /* 0x001ea20000000800 */
[----:B------:R-:W-:Y:S01]  /*1810*/  UMOV UR6, URZ ;  /* 0x0000003f00067c82 */ /* 0x000fe20008000000 */
[----:B------:R-:W-:Y:S02]  /*1820*/  UMOV UR23, UR5 ;  /* 0x0000000500177c82 */ /* 0x000fe40008000000 */
[----:B------:R-:W-:-:S04]  /*1830*/  SHF.L.U32 R0, R0, 0x1f, RZ ;  /* 0x0000001f00007819 */ /* 0x000fc800000006ff */
[----:B------:R-:W3:Y:S01]  /*1840*/  SYNCS.PHASECHK.TRANS64.TRYWAIT P0, [UR18+-0x8], R0 ;  /* 0xfffff800ff0075a7 */ /* 0x000ee20008000152 */
[----:B--2---:R-:W-:Y:S01]  /*1850*/  ISETP.GE.AND P1, PT, R2, 0x1, PT ;  /* 0x000000010200780c */ /* 0x004fe20003f26270 */
[----:B---34-:R-:W-:-:S12]  /*1860*/  @!P0 BRA `(.L_x_19) ;  /* 0x000000e800e88947 */ /* 0x018fd80003800000 */
.L_x_324:
[----:B------:R3:W-:Y:S01]  /*1870*/  STL [R1+0x6c], RZ ;  /* 0x00006cff01007387 */ /* 0x0007e20000100800 */
[----:B------:R-:W-:Y:S01]  /*1880*/  UMOV UR24, UR4 ;  /* 0x0000000400187c82 */ /* 0x000fe20008000000 */
[----:B------:R-:W-:Y:S01]  /*1890*/  UMOV UR7, URZ ;  /* 0x0000003f00077c82 */ /* 0x000fe20008000000 */
[----:B------:R-:W-:Y:S01]  /*18a0*/  UMOV UR8, URZ ;  /* 0x0000003f00087c82 */ /* 0x000fe20008000000 */
[----:B------:R3:W-:Y:S01]  /*18b0*/  STL [R1+0x68], RZ ;  /* 0x000068ff01007387 */ /* 0x0007e20000100800 */
[----:B--2---:R-:W-:Y:S01]  /*18c0*/  IMAD.MOV.U32 R0, RZ, RZ, RZ ;  /* 0x000000ffff007224 */ /* 0x004fe200078e00ff */
[----:B------:R-:W-:Y:S02]  /*18d0*/  CS2R R2, SRZ ;  /* 0x0000000000027805 */ /* 0x000fe4000001ff00 */
[----:B------:R-:W-:Y:S01]  /*18e0*/  CS2R R4, SRZ ;  /* 0x0000000000047805 */ /* 0x000fe2000001ff00 */
[----:B------:R3:W-:Y:S01]  /*18f0*/  STL [R1+0x64], RZ ;  /* 0x000064ff01007387 */ /* 0x0007e20000100800 */
[----:B------:R-:W-:-:S02]  /*1900*/  CS2R R6, SRZ ;  /* 0x0000000000067805 */ /* 0x000fc4000001ff00 */
[----:B------:R-:W-:Y:S02]  /*1910*/  CS2R R8, SRZ ;  /* 0x0000000000087805 */ /* 0x000fe4000001ff00 */
[----:B0-----:R-:W-:Y:S01]  /*1920*/  CS2R R10, SRZ ;  /* 0x00000000000a7805 */ /* 0x001fe2000001ff00 */
[----:B------:R3:W-:Y:S01]  /*1930*/  STL [R1+0x60], RZ ;  /* 0x000060ff01007387 */ /* 0x0007e20000100800 */
[----:B-1----:R-:W-:Y:S02]  /*1940*/  CS2R R12, SRZ ;  /* 0x00000000000c7805 */ /* 0x002fe4000001ff00 */
[----:B------:R-:W-:Y:S02]  /*1950*/  CS2R R14, SRZ ;  /* 0x00000000000e7805 */ /* 0x000fe4000001ff00 */
[----:B------:R-:W-:Y:S01]  /*1960*/  CS2R R16, SRZ ;  /* 0x0000000000107805 */ /* 0x000fe2000001ff00 */
[----:B------:R3:W-:Y:S01]  /*1970*/  STL [R1+0x5c], RZ ;  /* 0x00005cff01007387 */ /* 0x0007e20000100800 */
[----:B------:R-:W-:-:S02]  /*1980*/  CS2R R18, SRZ ;  /* 0x0000000000127805 */ /* 0x000fc4000001ff00 */
[----:B------:R-:W-:Y:S02]  /*1990*/  CS2R R20, SRZ ;  /* 0x0000000000147805 */ /* 0x000fe4000001ff00 */
[----:B------:R-:W-:Y:S01]  /*19a0*/  CS2R R22, SRZ ;  /* 0x0000000000167805 */ /* 0x000fe2000001ff00 */
[----:B------:R3:W-:Y:S01]  /*19b0*/  STL [R1+0x58], RZ ;  /* 0x000058ff01007387 */ /* 0x0007e20000100800 */
[----:B------:R-:W-:Y:S02]  /*19c0*/  CS2R R152, SRZ ;  /* 0x0000000000987805 */ /* 0x000fe4000001ff00 */
        /* <DEDUP_REMOVED lines=48> */
[----:B------:R-:W-:Y:S01]  /*1cd0*/  CS2R R226, SRZ ;  /* 0x0000000000e27805 */ /* 0x000fe2000001ff00 */
[----:B------:R-:W-:Y:S01]  /*1ce0*/  IMAD.MOV.U32 R228, RZ, RZ, RZ ;  /* 0x000000ffffe47224 */ /* 0x000fe200078e00ff */
[----:B------:R3:W-:Y:S01]  /*1cf0*/  STL [R1+0x24], RZ ;  /* 0x000024ff01007387 */ /* 0x0007e20000100800 */
[----:B------:R-:W-:Y:S02]  /*1d00*/  CS2R R24, SRZ ;  /* 0x0000000000187805 */ /* 0x000fe4000001ff00 */
[----:B------:R-:W-:-:S02]  /*1d10*/  CS2R R26, SRZ ;  /* 0x00000000001a7805 */ /* 0x000fc4000001ff00 */
[----:B------:R-:W-:Y:S01]  /*1d20*/  CS2R R28, SRZ ;  /* 0x00000000001c7805 */ /* 0x000fe2000001ff00 */
[----:B------:R3:W-:Y:S01]  /*1d30*/  STL [R1+0x20], RZ ;  /* 0x000020ff01007387 */ /* 0x0007e20000100800 */
[----:B------:R-:W-:Y:S02]  /*1d40*/  CS2R R30, SRZ ;  /* 0x00000000001e7805 */ /* 0x000fe4000001ff00 */
[----:B------:R-:W-:Y:S02]  /*1d50*/  CS2R R32, SRZ ;  /* 0x0000000000207805 */ /* 0x000fe4000001ff00 */
[----:B------:R-:W-:Y:S01]  /*1d60*/  CS2R R34, SRZ ;  /* 0x0000000000227805 */ /* 0x000fe2000001ff00 */
        /* <DEDUP_REMOVED lines=28> */
[----:B------:R3:W-:Y:S01]  /*1f30*/  STL [R1], RZ ;  /* 0x000000ff01007387 */ /* 0x0007e20000100800 */
[----:B------:R-:W-:Y:S02]  /*1f40*/  CS2R R78, SRZ ;  /* 0x00000000004e7805 */ /* 0x000fe4000001ff00 */
[----:B------:R-:W-:Y:S02]  /*1f50*/  CS2R R80, SRZ ;  /* 0x0000000000507805 */ /* 0x000fe4000001ff00 */
[----:B------:R-:W-:Y:S02]  /*1f60*/  CS2R R82, SRZ ;  /* 0x0000000000527805 */ /* 0x000fe4000001ff00 */
[----:B------:R-:W-:Y:S02]  /*1f70*/  CS2R R84, SRZ ;  /* 0x0000000000547805 */ /* 0x000fe4000001ff00 */
[----:B------:R-:W-:-:S02]  /*1f80*/  CS2R R86, SRZ ;  /* 0x0000000000567805 */ /* 0x000fc4000001ff00 */
[----:B------:R-:W-:Y:S02]  /*1f90*/  CS2R R88, SRZ ;  /* 0x0000000000587805 */ /* 0x000fe4000001ff00 */
        /* <DEDUP_REMOVED lines=30> */
[----:B------:R-:W-:Y:S01]  /*2180*/  CS2R R150, SRZ ;  /* 0x0000000000967805 */ /* 0x000fe2000001ff00 */
[----:B---3--:R-:W-:Y:S06]  /*2190*/  @!P1 BRA `(.L_x_20) ;  /* 0x0000001000a09947 */ /* 0x008fec0003800000 */
[----:B------:R-:W-:-:S06]  /*21a0*/  UISETP.NE.AND UP0, UPT, UR30, 0x3, UPT ;  /* 0x000000031e00788c */ /* 0x000fcc000bf05270 */
[----:B------:R-:W-:-:S13]  /*21b0*/  PLOP3.LUT P1, PT, PT, PT, UP0, 0x80, 0x0 ;  /* 0x000000000000781c */ /* 0x000fda0003f2f008 */
[----:B------:R-:W-:Y:S05]  /*21c0*/  @!P1 BRA `(.L_x_21) ;  /* 0x0000000000049947 */ /* 0x000fea0003800000 */
[----:B------:R-:W-:Y:S01]  /*21d0*/  BPT.TRAP 0x1 ;  /* 0x000000040000795c */ /* 0x000fe20000300000 */
.L_x_21:
[----:B------:R-:W-:Y:S01]  /*21e0*/  ULEA UR6, UR5, UR22, 0x3 ;  /* 0x0000001605067291 */ /* 0x000fe2000f8e183f */
[----:B------:R-:W-:-:S05]  /*21f0*/  IMAD.U32 R0, RZ, RZ, UR4 ;  /* 0x00000004ff007e24 */ /* 0x000fca000f8e00ff */
[----:B------:R-:W-:-:S04]  /*2200*/  SHF.L.U32 R0, R0, 0x1f, RZ ;  /* 0x0000001f00007819 */ /* 0x000fc800000006ff */
[----:B------:R0:W1:Y:S01]  /*2210*/  SYNCS.PHASECHK.TRANS64.TRYWAIT P0, [UR6], R0 ;  /* 0x00000000ff0075a7 */ /* 0x0000620008000146 */
[----:B------:R-:W-:Y:S05]  /*2220*/  @!P1 BRA `(.L_x_22) ;  /* 0x0000000000049947 */ /* 0x000fea0003800000 */
[----:B------:R-:W-:Y:S01]  /*2230*/  BPT.TRAP 0x1 ;  /* 0x000000040000795c */ /* 0x000fe20000300000 */
.L_x_22:
[----:B-1----:R-:W-:Y:S05]  /*2240*/  @P0 BRA `(.L_x_23) ;  /* 0x0000000000080947 */ /* 0x002fea0003800000 */
[----:B------:R-:W1:Y:S02]  /*2250*/  SYNCS.PHASECHK.TRANS64.TRYWAIT P0, [UR6], R0 ;  /* 0x00000000ff0075a7 */ /* 0x000e640008000146 */
[----:B-1----:R-:W-:Y:S05]  /*2260*/  @!P0 BRA `(.L_x_24) ;  /* 0x000000e000808947 */ /* 0x002fea0003800000 */
.L_x_23:
[----:B------:R-:W-:Y:S01]  /*2270*/  UIADD3 UR6, UR22, 0x180, URZ ;  /* 0x0000018016067890 */ /* 0x000fe2000fffe03f */
[----:B------:R-:W-:Y:S01]  /*2280*/  WARPGROUP.ARRIVE ;  /* 0x00000000000079c5 */ /* 0x000fe20000000000 */
[----:B------:R-:W-:Y:S01]  /*2290*/  UIADD3 UR7, UR22, 0xa180, URZ ;  /* 0x0000a18016077890 */ /* 0x000fe2000fffe03f */
[----:B------:R2:W-:Y:S01]  /*22a0*/  STL [R1+0x6c], RZ ;  /* 0x00006cff01007387 */ /* 0x0005e20000100800 */
[----:B------:R-:W-:Y:S01]  /*22b0*/  USHF.R.U32.HI UR6, URZ, 0x4, UR6 ;  /* 0x000000043f067899 */ /* 0x000fe20008011606 */
[----:B01----:R-:W-:Y:S01]  /*22c0*/  IMAD.MOV.U32 R0, RZ, RZ, RZ ;  /* 0x000000ffff007224 */ /* 0x003fe200078e00ff */
[----:B------:R-:W-:Y:S01]  /*22d0*/  USHF.R.U32.HI UR7, URZ, 0x4, UR7 ;  /* 0x000000043f077899 */ /* 0x000fe20008011607 */
[----:B------:R2:W-:Y:S01]  /*22e0*/  STL [R1+0x68], RZ ;  /* 0x000068ff01007387 */ /* 0x0005e20000100800 */
[----:B------:R-:W-:Y:S01]  /*22f0*/  ULOP3.LUT UR6, UR6, 0x3fff, URZ, 0xc0, !UPT ;  /* 0x00003fff06067892 */ /* 0x000fe2000f8ec03f */
[----:B------:R-:W-:Y:S01]  /*2300*/  CS2R R2, SRZ ;  /* 0x0000000000027805 */ /* 0x000fe2000001ff00 */
[----:B------:R-:W-:Y:S01]  /*2310*/  ULOP3.LUT UR7, UR7, 0x3fff, URZ, 0xc0, !UPT ;  /* 0x00003fff07077892 */ /* 0x000fe2000f8ec03f */
[----:B------:R2:W-:Y:S01]  /*2320*/  STL [R1+0x64], RZ ;  /* 0x000064ff01007387 */ /* 0x0005e20000100800 */
[----:B------:R-:W-:Y:S01]  /*2330*/  ULOP3.LUT UR6, UR6, 0x10000, URZ, 0xfc, !UPT ;  /* 0x0001000006067892 */ /* 0x000fe2000f8efc3f */
[----:B------:R-:W-:Y:S01]  /*2340*/  CS2R R4, SRZ ;  /* 0x0000000000047805 */ /* 0x000fe2000001ff00 */
[----:B------:R-:W-:Y:S01]  /*2350*/  ULOP3.LUT UR7, UR7, 0x10000, URZ, 0xfc, !UPT ;  /* 0x0001000007077892 */ /* 0x000fe2000f8efc3f */
[----:B------:R2:W-:Y:S01]  /*2360*/  STL [R1+0x60], RZ ;  /* 0x000060ff01007387 */ /* 0x0005e20000100800 */
[----:B------:R-:W-:Y:S01]  /*2370*/  ULEA UR6, UR5, UR6, 0x9 ;  /* 0x0000000605067291 */ /* 0x000fe2000f8e483f */
[----:B------:R-:W-:Y:S01]  /*2380*/  CS2R R6, SRZ ;  /* 0x0000000000067805 */ /* 0x000fe2000001ff00 */
[----:B------:R-:W-:Y:S01]  /*2390*/  ULEA UR7, UR5, UR7, 0xb ;  /* 0x0000000705077291 */ /* 0x000fe2000f8e583f */
[----:B------:R2:W-:Y:S01]  /*23a0*/  STL [R1+0x5c], RZ ;  /* 0x00005cff01007387 */ /* 0x0005e20000100800 */
[----:B------:R-:W-:Y:S01]  /*23b0*/  UMOV UR9, 0x40000040 ;  /* 0x4000004000097882 */ /* 0x000fe20000000000 */
[----:B------:R-:W-:Y:S01]  /*23c0*/  UMOV UR11, 0x40000040 ;  /* 0x40000040000b7882 */ /* 0x000fe20000000000 */
[----:B------:R-:W-:Y:S01]  /*23d0*/  CS2R R8, SRZ ;  /* 0x0000000000087805 */ /* 0x000fe2000001ff00 */
[----:B------:R-:W-:Y:S01]  /*23e0*/  UMOV UR8, UR6 ;  /* 0x0000000600087c82 */ /* 0x000fe20008000000 */
[----:B------:R2:W-:Y:S01]  /*23f0*/  STL [R1+0x58], RZ ;  /* 0x000058ff01007387 */ /* 0x0005e20000100800 */
[----:B------:R-:W-:Y:S01]  /*2400*/  UMOV UR10, UR7 ;  /* 0x00000007000a7c82 */ /* 0x000fe20008000000 */
[----:B------:R-:W-:Y:S01]  /*2410*/  CS2R R10, SRZ ;  /* 0x00000000000a7805 */ /* 0x000fe2000001ff00 */
[----:B------:R-:W-:Y:S01]  /*2420*/  QGMMA.64x256x32.F32.E4M3.E4M3 R24, gdesc[UR8], RZ, !UPT ;  /* 0x03e00000081879f3 */ /* 0x000fe2000c7008ff */
[----:B------:R-:W-:Y:S01]  /*2430*/  UIADD3 UR8, UR6, 0x2, URZ ;  /* 0x0000000206087890 */ /* 0x000fe2000fffe03f */
[----:B------:R2:W-:Y:S01]  /*2440*/  STL [R1+0x54], RZ ;  /* 0x000054ff01007387 */ /* 0x0005e20000100800 */
[----:B------:R-:W-:Y:S01]  /*2450*/  UIADD3 UR10, UR7, 0x2, URZ ;  /* 0x00000002070a7890 */ /* 0x000fe2000fffe03f */
[----:B------:R-:W-:Y:S01]  /*2460*/  CS2R R12, SRZ ;  /* 0x00000000000c7805 */ /* 0x000fe2000001ff00 */
[----:B------:R-:W-:Y:S01]  /*2470*/  UMOV UR9, 0x40000040 ;  /* 0x4000004000097882 */ /* 0x000fe20000000000 */
[----:B------:R-:W-:Y:S01]  /*2480*/  UMOV UR11, 0x40000040 ;  /* 0x40000040000b7882 */ /* 0x000fe20000000000 */
        /* <DEDUP_REMOVED lines=57> */
[----:B------:R-:W-:Y:S01]  /*2820*/  CS2R R226, SRZ ;  /* 0x0000000000e27805 */ /* 0x000fe2000001ff00 */
[----:B------:R-:W-:-:S02]  /*2830*/  IMAD.MOV.U32 R228, RZ, RZ, RZ ;  /* 0x000000ffffe47224 */ /* 0x000fc400078e00ff */
[----:B------:R2:W-:Y:S04]  /*2840*/  STL [R1+0x14], RZ ;  /* 0x000014ff01007387 */ /* 0x0005e80000100800 */
[----:B------:R2:W-:Y:S04]  /*2850*/  STL [R1+0x10], RZ ;  /* 0x000010ff01007387 */ /* 0x0005e80000100800 */
[----:B------:R2:W-:Y:S04]  /*2860*/  STL [R1+0xc], RZ ;  /* 0x00000cff01007387 */ /* 0x0005e80000100800 */
[----:B------:R2:W-:Y:S04]  /*2870*/  STL [R1+0x8], RZ ;  /* 0x000008ff01007387 */ /* 0x0005e80000100800 */
[----:B------:R2:W-:Y:S04]  /*2880*/  STL [R1+0x4], RZ ;  /* 0x000004ff01007387 */ /* 0x0005e80000100800 */
[----:B------:R2:W-:Y:S01]  /*2890*/  STL [R1], RZ ;  /* 0x000000ff01007387 */ /* 0x0005e20000100800 */
[----:B------:R-:W-:Y:S01]  /*28a0*/  QGMMA.64x256x32.F32.E4M3.E4M3 R24, gdesc[UR8], R24 ;  /* 0x03e00000081879f3 */ /* 0x000fe20008700818 */
[----:B------:R-:W-:-:S02]  /*28b0*/  UIADD3 UR8, UR6, 0x4, URZ ;  /* 0x0000000406087890 */ /* 0x000fc4000fffe03f */
[----:B------:R-:W-:Y:S01]  /*28c0*/  UIADD3 UR10, UR7, 0x4, URZ ;  /* 0x00000004070a7890 */ /* 0x000fe2000fffe03f */
[----:B------:R-:W-:Y:S01]  /*28d0*/  UMOV UR9, 0x40000040 ;  /* 0x4000004000097882 */ /* 0x000fe20000000000 */
[----:B------:R-:W-:-:S15]  /*28e0*/  UMOV UR11, 0x40000040 ;  /* 0x40000040000b7882 */ /* 0x000fde0000000000 */
[----:B------:R-:W-:-:S08]  /*28f0*/  NOP ;  /* 0x0000000000007918 */ /* 0x000fd00000000000 */
[----:B------:R-:W-:Y:S01]  /*2900*/  QGMMA.64x256x32.F32.E4M3.E4M3 R24, gdesc[UR8], R24 ;  /* 0x03e00000081879f3 */ /* 0x000fe20008700818 */
[----:B------:R-:W-:Y:S02]  /*2910*/  UIADD3 UR10, UR7, 0x6, URZ ;  /* 0x00000006070a7890 */ /* 0x000fe4000fffe03f */
[----:B------:R-:W-:Y:S01]  /*2920*/  UIADD3 UR8, UR6, 0x6, URZ ;  /* 0x0000000606087890 */ /* 0x000fe2000fffe03f */
[----:B------:R-:W-:Y:S01]  /*2930*/  ULDC UR7, c[0x0][0x50c] ;  /* 0x0001430000077ab9 */ /* 0x000fe20000000800 */
[----:B------:R-:W-:Y:S01]  /*2940*/  UMOV UR9, 0x40000040 ;  /* 0x4000004000097882 */ /* 0x000fe20000000000 */
[----:B------:R-:W-:Y:S01]  /*2950*/  UISETP.NE.AND UP0, UPT, UR7, 0x4, UPT ;  /* 0x000000040700788c */ /* 0x000fe2000bf05270 */
[----:B------:R-:W-:Y:S01]  /*2960*/  UMOV UR11, 0x40000040 ;  /* 0x40000040000b7882 */ /* 0x000fe20000000000 */
[----:B------:R-:W-:Y:S02]  /*2970*/  UMOV UR6, 0x4 ;  /* 0x0000000400067882 */ /* 0x000fe40000000000 */
[----:B------:R-:W-:-:S06]  /*2980*/  USEL UR7, URZ, 0x1, UP0 ;  /* 0x000000013f077887 */ /* 0x000fcc0008000000 */
[----:B------:R-:W-:-:S12]  /*2990*/  ISETP.NE.AND P0, PT, RZ, UR7, PT ;  /* 0x00000007ff007c0c */ /* 0x000fd8000bf05270 */
[----:B------:R-:W-:Y:S01]  /*29a0*/  QGMMA.64x256x32.F32.E4M3.E4M3 R24, gdesc[UR8], R24, gsb0 ;  /* 0x03e00000081879f3 */ /* 0x000fe20008000818 */
[----:B--2---:R-:W-:Y:S05]  /*29b0*/  @!P0 BRA `(.L_x_25) ;  /* 0x0000000800808947 */ /* 0x004fea0003800000 */
[----:B------:R-:W-:Y:S02]  /*29c0*/  WARPGROUP.DEPBAR.LE gsb0, 0x0 ;  /* 0x00008000000079c5 */ /* 0x000fe40000010000 */
[----:B------:R-:W-:-:S01]  /*29d0*/  FADD R227, RZ, R25 ;  /* 0x00000019ffe37221 */ /* 0x000fc20000000000 */
[----:B------:R-:W-:Y:S01]  /*29e0*/  FADD R228, RZ, R24 ;  /* 0x00000018ffe47221 */ /* 0x000fe20000000000 */
[----:B------:R-:W-:-:S01]  /*29f0*/  FADD R226, RZ, R26 ;  /* 0x0000001affe27221 */ /* 0x000fc20000000000 */
[----:B------:R-:W-:Y:S01]  /*2a00*/  FADD R225, RZ, R27 ;  /* 0x0000001bffe17221 */ /* 0x000fe20000000000 */
[----:B------:R-:W-:-:S01]  /*2a10*/  FADD R224, RZ, R28 ;  /* 0x0000001cffe07221 */ /* 0x000fc20000000000 */
[----:B------:R0:W-:Y:S01]  /*2a20*/  STL [R1+0xa0], R227 ;  /* 0x0000a0e301007387 */ /* 0x0001e20000100800 */
[----:B------:R-:W-:-:S01]  /*2a30*/  FADD R223, RZ, R29 ;  /* 0x0000001dffdf7221 */ /* 0x000fc20000000000 */
[----:B------:R-:W-:Y:S01]  /*2a40*/  FADD R222, RZ, R30 ;  /* 0x0000001effde7221 */ /* 0x000fe20000000000 */
[----:B------:R-:W-:-:S01]  /*2a50*/  FADD R221, RZ, R31 ;  /* 0x0000001fffdd7221 */ /* 0x000fc20000000000 */
[----:B------:R-:W-:Y:S01]  /*2a60*/  FADD R220, RZ, R32 ;  /* 0x00000020ffdc7221 */ /* 0x000fe20000000000 */
[----:B------:R-:W-:-:S01]  /*2a70*/  FADD R219, RZ, R33 ;  /* 0x00000021ffdb7221 */ /* 0x000fc20000000000 */
[----:B------:R-:W-:Y:S01]  /*2a80*/  FADD R218, RZ, R34 ;  /* 0x00000022ffda7221 */ /* 0x000fe20000000000 */
[----:B------:R-:W-:-:S01]  /*2a90*/  FADD R217, RZ, R35 ;  /* 0x00000023ffd97221 */ /* 0x000fc20000000000 */
[----:B------:R-:W-:Y:S01]  /*2aa0*/  FADD R216, RZ, R36 ;  /* 0x00000024ffd87221 */ /* 0x000fe20000000000 */
[----:B------:R-:W-:-:S01]  /*2ab0*/  FADD R215, RZ, R37 ;  /* 0x00000025ffd77221 */ /* 0x000fc20000000000 */
[----:B0-----:R-:W-:Y:S01]  /*2ac0*/  FADD R227, RZ, R124 ;  /* 0x0000007cffe37221 */ /* 0x001fe20000000000 */
[----:B------:R-:W-:-:S01]  /*2ad0*/  FADD R214, RZ, R38 ;  /* 0x00000026ffd67221 */ /* 0x000fc20000000000 */
[----:B------:R-:W-:Y:S01]  /*2ae0*/  FADD R213, RZ, R39 ;  /* 0x00000027ffd57221 */ /* 0x000fe20000000000 */
[----:B------:R-:W-:-:S01]  /*2af0*/  FADD R212, RZ, R40 ;  /* 0x00000028ffd47221 */ /* 0x000fc20000000000 */
[----:B------:R-:W-:Y:S01]  /*2b00*/  FADD R211, RZ, R41 ;  /* 0x00000029ffd37221 */ /* 0x000fe20000000000 */
[----:B------:R0:W-:Y:S01]  /*2b10*/  STL [R1], R227 ;  /* 0x000000e301007387 */ /* 0x0001e20000100800 */
        /* <DEDUP_REMOVED lines=94> */
[----:B0-----:R-:W-:-:S05]  /*3100*/  FADD R227, RZ, R131 ;  /* 0x00000083ffe37221 */ /* 0x001fca0000000000 */
[----:B------:R0:W-:Y:S02]  /*3110*/  STL [R1+0x1c], R227 ;  /* 0x00001ce301007387 */ /* 0x0001e40000100800 */
        /* <DEDUP_REMOVED lines=39> */
[----:B------:R0:W-:Y:S04]  /*3390*/  STL [R1+0x6c], R227 ;  /* 0x00006ce301007387 */ /* 0x0001e80000100800 */
[----:B0-----:R0:W5:Y:S01]  /*33a0*/  LDL.LU R227, [R1+0xa0] ;  /* 0x0000a00001e37983 */ /* 0x0011620000300800 */
[----:B------:R-:W-:-:S05]  /*33b0*/  UMOV UR6, URZ ;  /* 0x0000003f00067c82 */ /* 0x000fca0008000000 */
.L_x_25:
[----:B------:R-:W-:Y:S01]  /*33c0*/  UIADD3 UR23, UR5, 0x1, URZ ;  /* 0x0000000105177890 */ /* 0x000fe2000fffe03f */
[----:B------:R-:W-:-:S03]  /*33d0*/  UMOV UR8, 0x1 ;  /* 0x0000000100087882 */ /* 0x000fc60000000000 */
[----:B------:R-:W-:-:S04]  /*33e0*/  UISETP.NE.AND UP0, UPT, UR23, 0x5, UPT ;  /* 0x000000051700788c */ /* 0x000fc8000bf05270 */
[----:B------:R-:W-:Y:S02]  /*33f0*/  USEL UR24, URZ, 0x1, UP0 ;  /* 0x000000013f187887 */ /* 0x000fe40008000000 */
[----:B------:R-:W-:Y:S02]  /*3400*/  USEL UR23, UR23, URZ, UP0 ;  /* 0x0000003f17177287 */ /* 0x000fe40008000000 */
[----:B------:R-:W-:-:S12]  /*3410*/  ULOP3.LUT UR24, UR4, UR24, URZ, 0x3c, !UPT ;  /* 0x0000001804187292 */ /* 0x000fd8000f8e3c3f */
.L_x_20:
[----:B------:R-:W-:-:S06]  /*3420*/  UISETP.GE.AND UP0, UPT, UR19, 0x1, UPT ;  /* 0x000000011300788c */ /* 0x000fcc000bf06270 */
[----:B------:R-:W-:-:S13]  /*3430*/  PLOP3.LUT P0, PT, PT, PT, UP0, 0x80, 0x0 ;  /* 0x000000000000781c */ /* 0x000fda0003f0f008 */
[----:B------:R-:W-:Y:S05]  /*3440*/  @!P0 BRA `(.L_x_26) ;  /* 0x0000001000dc8947 */ /* 0x000fea0003800000 */
[----:B------:R-:W-:Y:S01]  /*3450*/  UMOV UR25, UR19 ;  /* 0x0000001300197c82 */ /* 0x000fe20008000000 */
[----:B------:R-:W-:Y:S01]  /*3460*/  UMOV UR33, UR5 ;  /* 0x0000000500217c82 */ /* 0x000fe20008000000 */
[----:B------:R-:W-:-:S05]  /*3470*/  ULDC UR35, c[0x0][0x50c] ;  /* 0x0001430000237ab9 */ /* 0x000fca0000000800 */
.L_x_34:
[----:B------:R-:W-:-:S06]  /*3480*/  UISETP.NE.AND UP0, UPT, UR30, 0x3, UPT ;  /* 0x000000031e00788c */ /* 0x000fcc000bf05270 */
[----:B------:R-:W-:-:S13]  /*3490*/  PLOP3.LUT P1, PT, PT, PT, UP0, 0x80, 0x0 ;  /* 0x000000000000781c */ /* 0x000fda0003f2f008 */
[----:B-----5:R-:W-:Y:S05]  /*34a0*/  @!P1 BRA `(.L_x_27) ;  /* 0x0000000000049947 */ /* 0x020fea0003800000 */
[----:B------:R-:W-:Y:S01]  /*34b0*/  BPT.TRAP 0x1 ;  /* 0x000000040000795c */ /* 0x000fe20000300000 */
.L_x_27:
[----:B------:R-:W-:Y:S01]  /*34c0*/  ULEA UR9, UR23, UR22, 0x3 ;  /* 0x0000001617097291 */ /* 0x000fe2000f8e183f */
[----:B------:R-:W-:-:S05]  /*34d0*/  IMAD.U32 R229, RZ, RZ, UR24 ;  /* 0x00000018ffe57e24 */ /* 0x000fca000f8e00ff */
[----:B------:R-:W-:-:S04]  /*34e0*/  SHF.L.U32 R229, R229, 0x1f, RZ ;  /* 0x0000001fe5e57819 */ /* 0x000fc800000006ff */
[----:B------:R1:W2:Y:S01]  /*34f0*/  SYNCS.PHASECHK.TRANS64.TRYWAIT P0, [UR9], R229 ;  /* 0x000000e5ff0075a7 */ /* 0x0002a20008000149 */
[----:B------:R-:W-:Y:S05]  /*3500*/  @!P1 BRA `(.L_x_28) ;  /* 0x0000000000049947 */ /* 0x000fea0003800000 */
[----:B------:R-:W-:Y:S01]  /*3510*/  BPT.TRAP 0x1 ;  /* 0x000000040000795c */ /* 0x000fe20000300000 */
.L_x_28:
[----:B--2---:R-:W-:Y:S05]  /*3520*/  @P0 BRA `(.L_x_29) ;  /* 0x0000000000080947 */ /* 0x004fea0003800000 */
[----:B------:R-:W2:Y:S02]  /*3530*/  SYNCS.PHASECHK.TRANS64.TRYWAIT P0, [UR9], R229 ;  /* 0x000000e5ff0075a7 */ /* 0x000ea40008000149 */
[----:B--2---:R-:W-:Y:S05]  /*3540*/  @!P0 BRA `(.L_x_30) ;  /* 0x000000cc00e08947 */ /* 0x004fea0003800000 */
.L_x_29:
[----:B------:R-:W-:Y:S01]  /*3550*/  UIADD3 UR9, UR22, 0x180, URZ ;  /* 0x0000018016097890 */ /* 0x000fe2000fffe03f */
[----:B------:R-:W-:Y:S01]  /*3560*/  WARPGROUP.ARRIVE ;  /* 0x00000000000079c5 */ /* 0x000fe20000000000 */
[----:B------:R-:W-:Y:S02]  /*3570*/  UIADD3 UR10, UR22, 0xa180, URZ ;  /* 0x0000a180160a7890 */ /* 0x000fe4000fffe03f */
[----:B------:R-:W-:Y:S02]  /*3580*/  USHF.R.U32.HI UR9, URZ, 0x4, UR9 ;  /* 0x000000043f097899 */ /* 0x000fe40008011609 */
[----:B------:R-:W-:Y:S02]  /*3590*/  USHF.R.U32.HI UR10, URZ, 0x4, UR10 ;  /* 0x000000043f0a7899 */ /* 0x000fe4000801160a */
[----:B------:R-:W-:Y:S02]  /*35a0*/  UISETP.NE.AND UP0, UPT, UR7, URZ, UPT ;  /* 0x0000003f0700728c */ /* 0x000fe4000bf05270 */
[----:B------:R-:W-:-:S02]  /*35b0*/  ULOP3.LUT UR9, UR9, 0x3fff, URZ, 0xc0, !UPT ;  /* 0x00003fff09097892 */ /* 0x000fc4000f8ec03f */
[----:B------:R-:W-:Y:S02]  /*35c0*/  ULOP3.LUT UR10, UR10, 0x3fff, URZ, 0xc0, !UPT ;  /* 0x00003fff0a0a7892 */ /* 0x000fe4000f8ec03f */
[----:B------:R-:W-:Y:S02]  /*35d0*/  USEL UR8, UR8, URZ, !UP0 ;  /* 0x0000003f08087287 */ /* 0x000fe4000c000000 */
[----:B------:R-:W-:Y:S02]  /*35e0*/  ULOP3.LUT UR7, UR9, 0x10000, URZ, 0xfc, !UPT ;  /* 0x0001000009077892 */ /* 0x000fe4000f8efc3f */
[----:B------:R-:W-:Y:S02]  /*35f0*/  ULOP3.LUT UR10, UR10, 0x10000, URZ, 0xfc, !UPT ;  /* 0x000100000a0a7892 */ /* 0x000fe4000f8efc3f */
[----:B------:R-:W-:Y:S02]  /*3600*/  UISETP.NE.U32.AND UP0, UPT, UR8, URZ, UPT ;  /* 0x0000003f0800728c */ /* 0x000fe4000bf05070 */
[----:B------:R-:W-:-:S02]  /*3610*/  ULEA UR7, UR23, UR7, 0x9 ;  /* 0x0000000717077291 */ /* 0x000fc4000f8e483f */
[----:B------:R-:W-:Y:S01]  /*3620*/  ULEA UR34, UR23, UR10, 0xb ;  /* 0x0000000a17227291 */ /* 0x000fe2000f8e583f */
[----:B------:R-:W-:Y:S01]  /*3630*/  UMOV UR9, 0x40000040 ;  /* 0x4000004000097882 */ /* 0x000fe20000000000 */
[----:B------:R-:W-:Y:S01]  /*3640*/  UMOV UR11, 0x40000040 ;  /* 0x40000040000b7882 */ /* 0x000fe20000000000 */
[----:B------:R-:W-:Y:S02]  /*3650*/  UIADD3 UR6, UR6, 0x4, URZ ;  /* 0x0000000406067890 */ /* 0x000fe4000fffe03f */
[----:B------:R-:W-:Y:S02]  /*3660*/  UMOV UR8, UR7 ;  /* 0x0000000700087c82 */ /* 0x000fe40008000000 */
[----:B------:R-:W-:Y:S02]  /*3670*/  UMOV UR10, UR34 ;  /* 0x00000022000a7c82 */ /* 0x000fe40008000000 */
[----:B------:R-:W-:Y:S01]  /*3680*/  QGMMA.64x256x32.F32.E4M3.E4M3 R24, gdesc[UR8], R24, UP0 ;  /* 0x03e00000081879f3 */ /* 0x000fe2000bf00818 */
[----:B------:R-:W-:-:S02]  /*3690*/  UIADD3 UR8, UR7, 0x2, URZ ;  /* 0x0000000207087890 */ /* 0x000fc4000fffe03f */
[----:B------:R-:W-:Y:S01]  /*36a0*/  UIADD3 UR10, UR34, 0x2, URZ ;  /* 0x00000002220a7890 */ /* 0x000fe2000fffe03f */
[----:B------:R-:W-:Y:S01]  /*36b0*/  UMOV UR9, 0x40000040 ;  /* 0x4000004000097882 */ /* 0x000fe20000000000 */
[----:B------:R-:W-:Y:S01]  /*36c0*/  UMOV UR11, 0x40000040 ;  /* 0x40000040000b7882 */ /* 0x000fe20000000000 */
[----:B------:R-:W-:-:S15]  /*36d0*/  UISETP.NE.AND UP0, UPT, UR6, UR35, UPT ;  /* 0x000000230600728c */ /* 0x000fde000bf05270 */
[----:B------:R-:W-:-:S07]  /*36e0*/  NOP ;  /* 0x0000000000007918 */ /* 0x000fce0000000000 */
[----:B------:R-:W-:Y:S01]  /*36f0*/  QGMMA.64x256x32.F32.E4M3.E4M3 R24, gdesc[UR8], R24 ;  /* 0x03e00000081879f3 */ /* 0x000fe20008700818 */
[----:B------:R-:W-:Y:S02]  /*3700*/  UIADD3 UR8, UR7, 0x4, URZ ;  /* 0x0000000407087890 */ /* 0x000fe4000fffe03f */
[----:B------:R-:W-:Y:S01]  /*3710*/  UIADD3 UR10, UR34, 0x4, URZ ;  /* 0x00000004220a7890 */ /* 0x000fe2000fffe03f */
[----:B------:R-:W-:Y:S01]  /*3720*/  UMOV UR9, 0x40000040 ;  /* 0x4000004000097882 */ /* 0x000fe20000000000 */
[----:B------:R-:W-:-:S15]  /*3730*/  UMOV UR11, 0x40000040 ;  /* 0x40000040000b7882 */ /* 0x000fde0000000000 */
[----:B------:R-:W-:-:S08]  /*3740*/  NOP ;  /* 0x0000000000007918 */ /* 0x000fd00000000000 */
[----:B------:R-:W-:Y:S01]  /*3750*/  QGMMA.64x256x32.F32.E4M3.E4M3 R24, gdesc[UR8], R24 ;  /* 0x03e00000081879f3 */ /* 0x000fe20008700818 */
[----:B------:R-:W-:Y:S02]  /*3760*/  UIADD3 UR8, UR7, 0x6, URZ ;  /* 0x0000000607087890 */ /* 0x000fe4000fffe03f */
[----:B------:R-:W-:Y:S01]  /*3770*/  UIADD3 UR10, UR34, 0x6, URZ ;  /* 0x00000006220a7890 */ /* 0x000fe2000fffe03f */
[----:B------:R-:W-:Y:S01]  /*3780*/  UMOV UR9, 0x40000040 ;  /* 0x4000004000097882 */ /* 0x000fe20000000000 */
[----:B------:R-:W-:Y:S01]  /*3790*/  UMOV UR11, 0x40000040 ;  /* 0x40000040000b7882 */ /* 0x000fe20000000000 */
[----:B------:R-:W-:-:S06]  /*37a0*/  USEL UR7, URZ, 0x1, UP0 ;  /* 0x000000013f077887 */ /* 0x000fcc0008000000 */
[----:B------:R-:W-:-:S15]  /*37b0*/  ISETP.NE.AND P0, PT, RZ, UR7, PT ;  /* 0x00000007ff007c0c */ /* 0x000fde000bf05270 */
[----:B------:R-:W-:-:S01]  /*37c0*/  NOP ;  /* 0x0000000000007918 */ /* 0x000fc20000000000 */
[----:B------:R-:W-:Y:S03]  /*37d0*/  QGMMA.64x256x32.F32.E4M3.E4M3 R24, gdesc[UR8], R24, gsb0 ;  /* 0x03e00000081879f3 */ /* 0x000fe60008000818 */
[----:B------:R-:W-:Y:S02]  /*37e0*/  WARPGROUP.DEPBAR.LE gsb0, 0x1 ;  /* 0x00008000000079c5 */ /* 0x000fe40000010100 */
[----:B------:R-:W-:Y:S05]  /*37f0*/  @!P0 BRA `(.L_x_31) ;  /* 0x0000000c00708947 */ /* 0x000fea0003800000 */
[----:B------:R-:W-:Y:S02]  /*3800*/  WARPGROUP.DEPBAR.LE gsb0, 0x0 ;  /* 0x00008000000079c5 */ /* 0x000fe40000010000 */
[----:B-----5:R-:W-:-:S01]  /*3810*/  FADD R227, R25, R227 ;  /* 0x000000e319e37221 */ /* 0x020fc20000000000 */
[----:B------:R-:W-:Y:S01]  /*3820*/  FADD R226, R26, R226 ;  /* 0x000000e21ae27221 */ /* 0x000fe20000000000 */
[----:B------:R-:W-:-:S01]  /*3830*/  FADD R225, R27, R225 ;  /* 0x000000e11be17221 */ /* 0x000fc20000000000 */
[----:B------:R-:W-:Y:S01]  /*3840*/  FADD R224, R28, R224 ;  /* 0x000000e01ce07221 */ /* 0x000fe20000000000 */
[----:B------:R-:W-:-:S01]  /*3850*/  FADD R223, R29, R223 ;  /* 0x000000df1ddf7221 */ /* 0x000fc20000000000 */
[----:B------:R2:W-:Y:S01]  /*3860*/  STL [R1+0xa0], R227 ;  /* 0x0000a0e301007387 */ /* 0x0005e20000100800 */
[----:B------:R-:W-:-:S01]  /*3870*/  FADD R222, R30, R222 ;  /* 0x000000de1ede7221 */ /* 0x000fc20000000000 */
[----:B------:R-:W-:Y:S01]  /*3880*/  FADD R221, R31, R221 ;  /* 0x000000dd1fdd7221 */ /* 0x000fe20000000000 */
[----:B------:R-:W-:-:S01]  /*3890*/  FADD R220, R32, R220 ;  /* 0x000000dc20dc7221 */ /* 0x000fc20000000000 */
[----:B------:R-:W-:Y:S01]  /*38a0*/  FADD R219, R33, R219 ;  /* 0x000000db21db7221 */ /* 0x000fe20000000000 */
[----:B------:R-:W-:-:S01]  /*38b0*/  FADD R218, R34, R218 ;  /* 0x000000da22da7221 */ /* 0x000fc20000000000 */
[----:B------:R-:W-:Y:S01]  /*38c0*/  FADD R217, R35, R217 ;  /* 0x000000d923d97221 */ /* 0x000fe20000000000 */
[----:B------:R-:W-:-:S01]  /*38d0*/  FADD R216, R36, R216 ;  /* 0x000000d824d87221 */ /* 0x000fc20000000000 */
[----:B------:R-:W-:Y:S01]  /*38e0*/  FADD R215, R37, R215 ;  /* 0x000000d725d77221 */ /* 0x000fe20000000000 */
[----:B------:R-:W-:-:S01]  /*38f0*/  FADD R214, R38, R214 ;  /* 0x000000d626d67221 */ /* 0x000fc20000000000 */
[----:B--2---:R-:W2:Y:S01]  /*3900*/  LDL.LU R227, [R1+0x28] ;  /* 0x0000280001e37983 */ /* 0x004ea20000300800 */
[----:B------:R-:W-:-:S01]  /*3910*/  FADD R213, R39, R213 ;  /* 0x000000d527d57221 */ /* 0x000fc20000000000 */
[----:B------:R-:W-:Y:S01]  /*3920*/  FADD R212, R40, R212 ;  /* 0x000000d428d47221 */ /* 0x000fe20000000000 */
[----:B------:R-:W-:-:S01]  /*3930*/  FADD R211, R41, R211 ;  /* 0x000000d329d37221 */ /* 0x000fc20000000000 */
[----:B------:R3:W-:Y:S01]  /*3940*/  STL [R1+0xa4], R226 ;  /* 0x0000a4e201007387 */ /* 0x0007e20000100800 */
[----:B------:R-:W-:-:S03]  /*3950*/  FADD R228, R24, R228 ;  /* 0x000000e418e47221 */ /* 0x000fc60000000000 */
[----:B---3--:R-:W3:Y:S04]  /*3960*/  LDL.LU R226, [R1+0x24] ;  /* 0x0000240001e27983 */ /* 0x008ee80000300800 */
[----:B------:R4:W-:Y:S04]  /*3970*/  STL [R1+0xa8], R225 ;  /* 0x0000a8e101007387 */ /* 0x0009e80000100800 */
[----:B----4-:R-:W4:Y:S04]  /*3980*/  LDL.LU R225, [R1+0x20] ;  /* 0x0000200001e17983 */ /* 0x010f280000300800 */
[----:B------:R0:W-:Y:S04]  /*3990*/  STL [R1+0xac], R224 ;  /* 0x0000ace001007387 */ /* 0x0001e80000100800 */
[----:B0-----:R-:W4:Y:S04]  /*39a0*/  LDL.LU R224, [R1+0x1c] ;  /* 0x00001c0001e07983 */ /* 0x001f280000300800 */
        /* <DEDUP_REMOVED lines=13> */
[----:B0-----:R-:W4:Y:S04]  /*3a80*/  LDL.LU R217, [R1] ;  /* 0x0000000001d97983 */ /* 0x001f280000300800 */
[----:B------:R-:W-:Y:S04]  /*3a90*/  STL [R1+0xcc], R216 ;  /* 0x0000ccd801007387 */ /* 0x000fe80000100800 */
[----:B------:R-:W-:Y:S04]  /*3aa0*/  STL [R1+0xd0], R215 ;  /* 0x0000d0d701007387 */ /* 0x000fe80000100800 */
[----:B------:R-:W-:Y:S04]  /*3ab0*/  STL [R1+0xd4], R214 ;  /* 0x0000d4d601007387 */ /* 0x000fe80000100800 */
[----:B------:R-:W-:Y:S04]  /*3ac0*/  STL [R1+0xd8], R213 ;  /* 0x0000d8d501007387 */ /* 0x000fe80000100800 */
[----:B------:R-:W-:Y:S04]  /*3ad0*/  STL [R1+0xdc], R212 ;  /* 0x0000dcd401007387 */ /* 0x000fe80000100800 */
[----:B------:R0:W-:Y:S01]  /*3ae0*/  STL [R1+0xe0], R211 ;  /* 0x0000e0d301007387 */ /* 0x0001e20000100800 */
[----:B--2---:R-:W-:-:S01]  /*3af0*/  FADD R227, R134, R227 ;  /* 0x000000e386e37221 */ /* 0x004fc20000000000 */
[----:B---3--:R-:W-:Y:S01]  /*3b00*/  FADD R226, R133, R226 ;  /* 0x000000e285e27221 */ /* 0x008fe20000000000 */
[----:B----4-:R-:W-:-:S01]  /*3b10*/  FADD R225, R132, R225 ;  /* 0x000000e184e17221 */ /* 0x010fc20000000000 */
[----:B------:R-:W-:Y:S01]  /*3b20*/  FADD R224, R131, R224 ;  /* 0x000000e083e07221 */ /* 0x000fe20000000000 */
[----:B------:R-:W-:-:S01]  /*3b30*/  FADD R223, R130, R223 ;  /* 0x000000df82df7221 */ /* 0x000fc20000000000 */
[----:B------:R-:W-:Y:S01]  /*3b40*/  FADD R222, R129, R222 ;  /* 0x000000de81de7221 */ /* 0x000fe20000000000 */
[----:B------:R-:W-:-:S01]  /*3b50*/  FADD R221, R128, R221 ;  /* 0x000000dd80dd7221 */ /* 0x000fc20000000000 */
[----:B------:R-:W-:Y:S01]  /*3b60*/  FADD R220, R127, R220 ;  /* 0x000000dc7fdc7221 */ /* 0x000fe20000000000 */
[----:B------:R-:W-:-:S01]  /*3b70*/  FADD R219, R126, R219 ;  /* 0x000000db7edb7221 */ /* 0x000fc20000000000 */
[----:B------:R-:W-:Y:S01]  /*3b80*/  FADD R218, R125, R218 ;  /* 0x000000da7dda7221 */ /* 0x000fe20000000000 */
[----:B------:R-:W-:-:S05]  /*3b90*/  FADD R217, R124, R217 ;  /* 0x000000d97cd97221 */ /* 0x000fca0000000000 */
[----:B------:R2:W-:Y:S04]  /*3ba0*/  STL [R1], R217 ;  /* 0x000000d901007387 */ /* 0x0005e80000100800 */
[----:B------:R3:W-:Y:S04]  /*3bb0*/  STL [R1+0x4], R218 ;  /* 0x000004da01007387 */ /* 0x0007e80000100800 */
[----:B------:R4:W-:Y:S04]  /*3bc0*/  STL [R1+0x8], R219 ;  /* 0x000008db01007387 */ /* 0x0009e80000100800 */
[----:B------:R1:W-:Y:S04]  /*3bd0*/  STL [R1+0xc], R220 ;  /* 0x00000cdc01007387 */ /* 0x0003e80000100800 */
[----:B------:R1:W-:Y:S04]  /*3be0*/  STL [R1+0x10], R221 ;  /* 0x000010dd01007387 */ /* 0x0003e80000100800 */
[----:B------:R1:W-:Y:S04]  /*3bf0*/  STL [R1+0x14], R222 ;  /* 0x000014de01007387 */ /* 0x0003e80000100800 */
[----:B------:R1:W-:Y:S04]  /*3c00*/  STL [R1+0x18], R223 ;  /* 0x000018df01007387 */ /* 0x0003e80000100800 */
[----:B------:R1:W-:Y:S04]  /*3c10*/  STL [R1+0x1c], R224 ;  /* 0x00001ce001007387 */ /* 0x0003e80000100800 */
[----:B0-----:R-:W4:Y:S04]  /*3c20*/  LDL.LU R211, [R1+0x2c] ;  /* 0x00002c0001d37983 */ /* 0x001f280000300800 */
[----:B------:R0:W-:Y:S04]  /*3c30*/  STL [R1+0x20], R225 ;  /* 0x000020e101007387 */ /* 0x0001e80000100800 */
[----:B------:R-:W4:Y:S04]  /*3c40*/  LDL.LU R212, [R1+0x30] ;  /* 0x0000300001d47983 */ /* 0x000f280000300800 */
[----:B------:R0:W-:Y:S04]  /*3c50*/  STL [R1+0x24], R226 ;  /* 0x000024e201007387 */ /* 0x0001e80000100800 */
[----:B------:R-:W4:Y:S04]  /*3c60*/  LDL.LU R213, [R1+0x34] ;  /* 0x0000340001d57983 */ /* 0x000f280000300800 */
[----:B------:R0:W-:Y:S04]  /*3c70*/  STL [R1+0x28], R227 ;  /* 0x000028e301007387 */ /* 0x0001e80000100800 */
[----:B------:R-:W4:Y:S04]  /*3c80*/  LDL.LU R214, [R1+0x38] ;  /* 0x0000380001d67983 */ /* 0x000f280000300800 */
[----:B------:R-:W4:Y:S04]  /*3c90*/  LDL.LU R215, [R1+0x3c] ;  /* 0x00003c0001d77983 */ /* 0x000f280000300800 */
[----:B------:R-:W4:Y:S04]  /*3ca0*/  LDL.LU R216, [R1+0x40] ;  /* 0x0000400001d87983 */ /* 0x000f280000300800 */
[----:B--2---:R-:W2:Y:S04]  /*3cb0*/  LDL.LU R217, [R1+0x44] ;  /* 0x0000440001d97983 */ /* 0x004ea80000300800 */
[----:B---3--:R-:W3:Y:S04]  /*3cc0*/  LDL.LU R218, [R1+0x48] ;  /* 0x0000480001da7983 */ /* 0x008ee80000300800 */
[----:B----4-:R-:W4:Y:S04]  /*3cd0*/  LDL.LU R219, [R1+0x4c] ;  /* 0x00004c0001db7983 */ /* 0x010f280000300800 */
[----:B-1----:R-:W4:Y:S04]  /*3ce0*/  LDL.LU R220, [R1+0x50] ;  /* 0x0000500001dc7983 */ /* 0x002f280000300800 */
[----:B------:R-:W4:Y:S04]  /*3cf0*/  LDL.LU R221, [R1+0x54] ;  /* 0x0000540001dd7983 */ /* 0x000f280000300800 */
[----:B------:R-:W4:Y:S04]  /*3d00*/  LDL.LU R222, [R1+0x58] ;  /* 0x0000580001de7983 */ /* 0x000f280000300800 */
[----:B------:R-:W4:Y:S04]  /*3d10*/  LDL.LU R223, [R1+0x5c] ;  /* 0x00005c0001df7983 */ /* 0x000f280000300800 */
[----:B------:R-:W4:Y:S04]  /*3d20*/  LDL.LU R224, [R1+0x60] ;  /* 0x0000600001e07983 */ /* 0x000f280000300800 */
[----:B0-----:R-:W4:Y:S04]  /*3d30*/  LDL.LU R225, [R1+0x64] ;  /* 0x0000640001e17983 */ /* 0x001f280000300800 */
[----:B------:R-:W4:Y:S04]  /*3d40*/  LDL.LU R226, [R1+0x68] ;  /* 0x0000680001e27983 */ /* 0x000f280000300800 */
[----:B------:R-:W4:Y:S01]  /*3d50*/  LDL.LU R227, [R1+0x6c] ;  /* 0x00006c0001e37983 */ /* 0x000f220000300800 */
[----:B------:R-:W-:-:S05]  /*3d60*/  FADD R211, R135, R211 ;  /* 0x000000d387d37221 */ /* 0x000fca0000000000 */
[----:B------:R0:W-:Y:S01]  /*3d70*/  STL [R1+0x2c], R211 ;  /* 0x00002cd301007387 */ /* 0x0001e20000100800 */
[----:B------:R-:W-:-:S03]  /*3d80*/  FADD R212, R136, R212 ;  /* 0x000000d488d47221 */ /* 0x000fc60000000000 */
[----:B0-----:R0:W5:Y:S01]  /*3d90*/  LDL.LU R211, [R1+0xe0] ;  /* 0x0000e00001d37983 */ /* 0x0011620000300800 */
[----:B------:R-:W-:-:S03]  /*3da0*/  FADD R213, R137, R213 ;  /* 0x000000d589d57221 */ /* 0x000fc60000000000 */
[----:B------:R1:W-:Y:S01]  /*3db0*/  STL [R1+0x30], R212 ;  /* 0x000030d401007387 */ /* 0x0003e20000100800 */
[----:B------:R-:W-:-:S01]  /*3dc0*/  FADD R214, R138, R214 ;  /* 0x000000d68ad67221 */ /* 0x000fc20000000000 */
[----:B------:R-:W-:Y:S02]  /*3dd0*/  FADD R215, R139, R215 ;  /* 0x000000d78bd77221 */ /* 0x000fe40000000000 */
[----:B-1----:R0:W5:Y:S01]  /*3de0*/  LDL.LU R212, [R1+0xdc] ;  /* 0x0000dc0001d47983 */ /* 0x0021620000300800 */
[----:B------:R-:W-:-:S03]  /*3df0*/  FADD R216, R140, R216 ;  /* 0x000000d88cd87221 */ /* 0x000fc60000000000 */
[----:B------:R1:W-:Y:S01]  /*3e00*/  STL [R1+0x34], R213 ;  /* 0x000034d501007387 */ /* 0x0003e20000100800 */
[----:B--2---:R-:W-:-:S03]  /*3e10*/  FADD R217, R141, R217 ;  /* 0x000000d98dd97221 */ /* 0x004fc60000000000 */
[----:B-1----:R0:W5:Y:S01]  /*3e20*/  LDL.LU R213, [R1+0xd8] ;  /* 0x0000d80001d57983 */ /* 0x0021620000300800 */
[----:B---3--:R-:W-:-:S03]  /*3e30*/  FADD R218, R142, R218 ;  /* 0x000000da8eda7221 */ /* 0x008fc60000000000 */
[----:B------:R1:W-:Y:S01]  /*3e40*/  STL [R1+0x38], R214 ;  /* 0x000038d601007387 */ /* 0x0003e20000100800 */
[----:B----4-:R-:W-:-:S01]  /*3e50*/  FADD R219, R143, R219 ;  /* 0x000000db8fdb7221 */ /* 0x010fc20000000000 */
[----:B------:R-:W-:Y:S02]  /*3e60*/  FADD R220, R144, R220 ;  /* 0x000000dc90dc7221 */ /* 0x000fe40000000000 */
[----:B-1----:R0:W5:Y:S04]  /*3e70*/  LDL.LU R214, [R1+0xd4] ;  /* 0x0000d40001d67983 */ /* 0x0021680000300800 */
[----:B------:R1:W-:Y:S01]  /*3e80*/  STL [R1+0x3c], R215 ;  /* 0x00003cd701007387 */ /* 0x0003e20000100800 */
[----:B------:R-:W-:-:S01]  /*3e90*/  FADD R221, R145, R221 ;  /* 0x000000dd91dd7221 */ /* 0x000fc20000000000 */
[----:B------:R-:W-:-:S02]  /*3ea0*/  FADD R222, R146, R222 ;  /* 0x000000de92de7221 */ /* 0x000fc40000000000 */
[----:B-1----:R0:W5:Y:S04]  /*3eb0*/  LDL.LU R215, [R1+0xd0] ;  /* 0x0000d00001d77983 */ /* 0x0021680000300800 */
[----:B------:R1:W-:Y:S01]  /*3ec0*/  STL [R1+0x40], R216 ;  /* 0x000040d801007387 */ /* 0x0003e20000100800 */
[----:B------:R-:W-:-:S03]  /*3ed0*/  FADD R223, R147, R223 ;  /* 0x000000df93df7221 */ /* 0x000fc60000000000 */
        /* <DEDUP_REMOVED lines=13> */
[----:B------:R1:W-:Y:S04]  /*3fb0*/  STL [R1+0x54], R221 ;  /* 0x000054dd01007387 */ /* 0x0003e80000100800 */
        /* <DEDUP_REMOVED lines=12> */
[----:B-1----:R0:W5:Y:S01]  /*4080*/  LDL.LU R227, [R1+0xa0] ;  /* 0x0000a00001e37983 */ /* 0x0021620000300800 */
        /* <DEDUP_REMOVED lines=82> */
[----:B0-----:R-:W-:-:S06]  /*45b0*/  UMOV UR6, URZ ;  /* 0x0000003f00067c82 */ /* 0x001fcc0008000000 */
.L_x_31:
[----:B------:R-:W-:Y:S05]  /*45c0*/  @!P1 BRA `(.L_x_32) ;  /* 0x0000000000049947 */ /* 0x000fea0003800000 */
[----:B------:R-:W-:Y:S01]  /*45d0*/  BPT.TRAP 0x1 ;  /* 0x000000040000795c */ /* 0x000fe20000300000 */
.L_x_32:
[----:B------:R2:W-:Y:S04]  /*45e0*/  STL [R1+0xa4], R2 ;  /* 0x0000a40201007387 */ /* 0x0005e80000100800 */
[----:B--2---:R-:W2:Y:S04]  /*45f0*/  LDL R2, [R1+0x70] ;  /* 0x0000700001027983 */ /* 0x004ea80000100800 */
[----:B-----5:R3:W-:Y:S04]  /*4600*/  STL [R1+0xa0], R0 ;  /* 0x0000a00001007387 */ /* 0x0207e80000100800 */
[----:B---3--:R-:W3:Y:S01]  /*4610*/  LDL R0, [R1+0x78] ;  /* 0x0000780001007983 */ /* 0x008ee20000100800 */
[----:B-1----:R-:W-:Y:S01]  /*4620*/  IMAD.U32 R229, RZ, RZ, UR33 ;  /* 0x00000021ffe57e24 */ /* 0x002fe2000f8e00ff */
[----:B--2---:R-:W-:-:S02]  /*4630*/  ISETP.NE.AND P0, PT, R2, RZ, PT ;  /* 0x000000ff0200720c */ /* 0x004fc40003f05270 */
[----:B------:R1:W5:Y:S11]  /*4640*/  LDL.LU R2, [R1+0xa4] ;  /* 0x0000a40001027983 */ /* 0x0003760000300800 */
[----:B------:R-:W-:-:S05]  /*4650*/  @P0 LEA R229, R229, UR22, 0x3 ;  /* 0x00000016e5e50c11 */ /* 0x000fca000f8e18ff */
[----:B------:R-:W-:-:S05]  /*4660*/  @P0 VIADD R229, R229, 0x28 ;  /* 0x00000028e5e50836 */ /* 0x000fca0000000000 */
[----:B---3--:R-:W-:Y:S02]  /*4670*/  @P0 PRMT R229, R0, 0x654, R229 ;  /* 0x0000065400e50816 */ /* 0x008fe400000000e5 */
[----:B------:R1:W5:Y:S01]  /*4680*/  LDL.LU R0, [R1+0xa0] ;  /* 0x0000a00001007983 */ /* 0x0003620000300800 */
[----:B------:R-:W-:Y:S01]  /*4690*/  UISETP.GT.U32.AND UP0, UPT, UR15, 0x1, UPT ;  /* 0x000000010f00788c */ /* 0x000fe2000bf04070 */
[----:B------:R1:W-:Y:S05]  /*46a0*/  @P0 SYNCS.ARRIVE.TRANS64.RED.A1T0 RZ, [R229+URZ], RZ ;  /* 0x000000ffe5ff09a7 */ /* 0x0003ea000810043f */
[----:B------:R-:W-:-:S13]  /*46b0*/  PLOP3.LUT P0, PT, PT, PT, UP0, 0x80, 0x0 ;  /* 0x000000000000781c */ /* 0x000fda0003f0f008 */
[----:B-1----:R-:W-:Y:S05]  /*46c0*/  @P0 BRA `(.L_x_33) ;  /* 0x0000000000040947 */ /* 0x002fea0003800000 */
[----:B------:R-:W-:Y:S01]  /*46d0*/  BPT.TRAP 0x1 ;  /* 0x000000040000795c */ /* 0x000fe20000300000 */
.L_x_33:
[----:B------:R-:W-:Y:S02]  /*46e0*/  UISETP.GT.AND UP2, UPT, UR25, 0x1, UPT ;  /* 0x000000011900788c */ /* 0x000fe4000bf44270 */
[----:B------:R-:W-:Y:S02]  /*46f0*/  UIADD3 UR23, UR23, 0x1, URZ ;  /* 0x0000000117177890 */ /* 0x000fe4000fffe03f */
[----:B------:R-:W-:Y:S02]  /*4700*/  UIADD3 UR33, UR33, 0x1, URZ ;  /* 0x0000000121217890 */ /* 0x000fe4000fffe03f */
[----:B------:R-:W-:Y:S01]  /*4710*/  PLOP3.LUT P0, PT, PT, PT, UP2, 0x80, 0x0 ;  /* 0x000000000000781c */ /* 0x000fe20003f0f028 */
[----:B------:R-:W-:Y:S02]  /*4720*/  UISETP.NE.AND UP0, UPT, UR23, 0x5, UPT ;  /* 0x000000051700788c */ /* 0x000fe4000bf05270 */
[----:B------:R-:W-:Y:S02]  /*4730*/  UIADD3 UR9, UR25, -0x1, URZ ;  /* 0xffffffff19097890 */ /* 0x000fe4000fffe03f */
[----:B------:R-:W-:-:S02]  /*4740*/  USEL UR8, URZ, 0x1, UP0 ;  /* 0x000000013f087887 */ /* 0x000fc40008000000 */
[----:B------:R-:W-:Y:S02]  /*4750*/  UISETP.NE.AND UP1, UPT, UR33, 0x5, UPT ;  /* 0x000000052100788c */ /* 0x000fe4000bf25270 */
[----:B------:R-:W-:Y:S02]  /*4760*/  ULOP3.LUT UR24, UR24, UR8, URZ, 0x3c, !UPT ;  /* 0x0000000818187292 */ /* 0x000fe4000f8e3c3f */
[----:B------:R-:W-:Y:S02]  /*4770*/  USEL UR23, UR23, URZ, UP0 ;  /* 0x0000003f17177287 */ /* 0x000fe40008000000 */
[----:B------:R-:W-:Y:S01]  /*4780*/  USEL UR33, UR33, URZ, UP1 ;  /* 0x0000003f21217287 */ /* 0x000fe20008800000 */
[----:B------:R-:W-:Y:S01]  /*4790*/  UMOV UR8, 0x1 ;  /* 0x0000000100087882 */ /* 0x000fe20000000000 */
[----:B------:R-:W-:Y:S01]  /*47a0*/  UMOV UR25, UR9 ;  /* 0x0000000900197c82 */ /* 0x000fe20008000000 */
[----:B------:R-:W-:Y:S09]  /*47b0*/  @P0 BRA `(.L_x_34) ;  /* 0xffffffec00300947 */ /* 0x000ff2000383ffff */
.L_x_26:
[----:B------:R-:W-:-:S04]  /*47c0*/  UISETP.NE.AND UP0, UPT, UR6, URZ, UPT ;  /* 0x0000003f0600728c */ /* 0x000fc8000bf05270 */
[----:B------:R-:W-:-:S06]  /*47d0*/  USEL UR6, URZ, 0x1, !UP0 ;  /* 0x000000013f067887 */ /* 0x000fcc000c000000 */
[----:B------:R-:W-:-:S13]  /*47e0*/  ISETP.NE.AND P0, PT, RZ, UR6, PT ;  /* 0x00000006ff007c0c */ /* 0x000fda000bf05270 */
[----:B------:R-:W-:Y:S05]  /*47f0*/  @!P0 BRA `(.L_x_35) ;  /* 0x0000000c00c48947 */ /* 0x000fea0003800000 */
[----:B------:R-:W-:Y:S02]  /*4800*/  WARPGROUP.DEPBAR.LE gsb0, 0x0 ;  /* 0x00008000000079c5 */ /* 0x000fe40000010000 */
[----:B-----5:R-:W-:Y:S01]  /*4810*/  FADD R227, R25, R227 ;  /* 0x000000e319e37221 */ /* 0x020fe20000000000 */
[----:B------:R-:W-:-:S04]  /*4820*/  FADD R228, R24, R228 ;  /* 0x000000e418e47221 */ /* 0x000fc80000000000 */
[----:B------:R1:W-:Y:S04]  /*4830*/  STL [R1+0xa0], R227 ;  /* 0x0000a0e301007387 */ /* 0x0003e80000100800 */
[----:B-1----:R-:W2:Y:S04]  /*4840*/  LDL.LU R227, [R1+0x6c] ;  /* 0x00006c0001e37983 */ /* 0x002ea80000300800 */
[----:B--2---:R1:W-:Y:S04]  /*4850*/  STL [R1+0xa4], R227 ;  /* 0x0000a4e301007387 */ /* 0x0043e80000100800 */
        /* <DEDUP_REMOVED lines=52> */
[----:B-1----:R-:W2:Y:S01]  /*4ba0*/  LDL.LU R227, [R1] ;  /* 0x0000000001e37983 */ /* 0x002ea20000300800 */
[----:B------:R-:W-:Y:S01]  /*4bb0*/  FADD R226, R26, R226 ;  /* 0x000000e21ae27221 */ /* 0x000fe20000000000 */
        /* <DEDUP_REMOVED lines=97> */
[----:B--2---:R-:W-:-:S05]  /*51d0*/  FADD R227, R124, R227 ;  /* 0x000000e37ce37221 */ /* 0x004fca0000000000 */
[----:B------:R1:W-:Y:S04]  /*51e0*/  STL [R1], R227 ;  /* 0x000000e301007387 */ /* 0x0003e80000100800 */
[----:B-1----:R-:W2:Y:S02]  /*51f0*/  LDL.LU R227, [R1+0x10c] ;  /* 0x00010c0001e37983 */ /* 0x002ea40000300800 */
[----:B--2---:R-:W-:-:S05]  /*5200*/  FADD R227, R125, R227 ;  /* 0x000000e37de37221 */ /* 0x004fca0000000000 */
[----:B------:R1:W-:Y:S04]  /*5210*/  STL [R1+0x4], R227 ;  /* 0x000004e301007387 */ /* 0x0003e80000100800 */
        /* <DEDUP_REMOVED lines=78> */
[----:B-1----:R1:W5:Y:S02]  /*5700*/  LDL.LU R227, [R1+0xa0] ;  /* 0x0000a00001e37983 */ /* 0x0023640000300800 */
.L_x_35:
[----:B------:R-:W-:-:S04]  /*5710*/  IMAD.U32 R229, RZ, RZ, UR26 ;  /* 0x0000001affe57e24 */ /* 0x000fc8000f8e00ff */
[----:B------:R2:W-:Y:S01]  /*5720*/  SYNCS.ARRIVE.TRANS64.A1T0 RZ, [R229+UR28], RZ ;  /* 0x000000ffe5ff79a7 */ /* 0x0005e2000810001c */
[----:B------:R-:W-:Y:S02]  /*5730*/  WARPGROUP.DEPBAR.LE gsb0, 0x0 ;  /* 0x00008000000079c5 */ /* 0x000fe40000010000 */
[----:B------:R-:W3:Y:S02]  /*5740*/  LDC R24, c[0x0][0x28c] ;  /* 0x0000a300ff187b82 */ /* 0x000ee40000000800 */
[----:B---3--:R-:W-:-:S13]  /*5750*/  ISETP.GE.AND P0, PT, R24, 0x1, PT ;  /* 0x000000011800780c */ /* 0x008fda0003f06270 */
[----:B--2---:R-:W-:Y:S05]  /*5760*/  @!P0 BRA `(.L_x_36) ;  /* 0x0000000000688947 */ /* 0x004fea0003800000 */
[----:B------:R-:W-:-:S06]  /*5770*/  UISETP.NE.AND UP0, UPT, UR30, 0x3, UPT ;  /* 0x000000031e00788c */ /* 0x000fcc000bf05270 */
[----:B------:R-:W-:-:S13]  /*5780*/  PLOP3.LUT P0, PT, PT, PT, UP0, 0x80, 0x0 ;  /* 0x000000000000781c */ /* 0x000fda0003f0f008 */
[----:B------:R-:W-:Y:S05]  /*5790*/  @!P0 BRA `(.L_x_37) ;  /* 0x0000000000048947 */ /* 0x000fea0003800000 */
[----:B------:R-:W-:Y:S01]  /*57a0*/  BPT.TRAP 0x1 ;  /* 0x000000040000795c */ /* 0x000fe20000300000 */
.L_x_37:
[----:B-----5:R2:W-:Y:S04]  /*57b0*/  STL [R1+0xa4], R2 ;  /* 0x0000a40201007387 */ /* 0x0205e80000100800 */
[----:B--2---:R-:W2:Y:S04]  /*57c0*/  LDL R2, [R1+0x70] ;  /* 0x0000700001027983 */ /* 0x004ea80000100800 */
[----:B------:R3:W-:Y:S04]  /*57d0*/  STL [R1+0xa0], R0 ;  /* 0x0000a00001007387 */ /* 0x0007e80000100800 */
[----:B---3--:R-:W3:Y:S01]  /*57e0*/  LDL R0, [R1+0x78] ;  /* 0x0000780001007983 */ /* 0x008ee20000100800 */
[----:B--2---:R-:W-:-:S03]  /*57f0*/  ISETP.NE.AND P0, PT, R2, RZ, PT ;  /* 0x000000ff0200720c */ /* 0x004fc60003f05270 */
[----:B------:R2:W5:Y:S10]  /*5800*/  LDL.LU R2, [R1+0xa4] ;  /* 0x0000a40001027983 */ /* 0x0005740000300800 */
[----:B------:R-:W-:-:S05]  /*5810*/  VOTEU.ANY UP0, P0 ;  /* 0x00000000003f7886 */ /* 0x000fca0000000100 */
[----:B------:R-:W-:-:S06]  /*5820*/  @UP0 UIADD3 UR6, UR19, UR5, URZ ;  /* 0x0000000513060290 */ /* 0x000fcc000fffe03f */
[----:B------:R-:W-:Y:S02]  /*5830*/  IMAD.U32 R24, RZ, RZ, UR6 ;  /* 0x00000006ff187e24 */ /* 0x000fe4000f8e00ff */
[----:B------:R-:W-:Y:S02]  /*5840*/  IMAD.U32 R27, RZ, RZ, UR6 ;  /* 0x00000006ff1b7e24 */ /* 0x000fe4000f8e00ff */
[----:B------:R-:W-:-:S05]  /*5850*/  @P0 IMAD.WIDE.U32 R24, R24, -0x33333333, RZ ;  /* 0xcccccccd18180825 */ /* 0x000fca00078e00ff */
[----:B------:R-:W-:-:S05]  /*5860*/  @P0 SHF.R.U32.HI R24, RZ, 0x2, R25 ;  /* 0x00000002ff180819 */ /* 0x000fca0000011619 */
[----:B------:R-:W-:-:S05]  /*5870*/  @P0 IMAD R24, R24, -0x5, R27 ;  /* 0xfffffffb18180824 */ /* 0x000fca00078e021b */
[----:B------:R-:W-:-:S05]  /*5880*/  @P0 LEA R24, R24, UR22, 0x3 ;  /* 0x0000001618180c11 */ /* 0x000fca000f8e18ff */
[----:B------:R-:W-:-:S05]  /*5890*/  @P0 VIADD R24, R24, 0x28 ;  /* 0x0000002818180836 */ /* 0x000fca0000000000 */
[----:B---3--:R-:W-:Y:S02]  /*58a0*/  @P0 PRMT R24, R0, 0x654, R24 ;  /* 0x0000065400180816 */ /* 0x008fe40000000018 */
[----:B------:R2:W5:Y:S01]  /*58b0*/  LDL.LU R0, [R1+0xa0] ;  /* 0x0000a00001007983 */ /* 0x0005620000300800 */
[----:B------:R-:W-:Y:S01]  /*58c0*/  UISETP.GT.U32.AND UP0, UPT, UR15, 0x1, UPT ;  /* 0x000000010f00788c */ /* 0x000fe2000bf04070 */
[----:B------:R2:W-:Y:S05]  /*58d0*/  @P0 SYNCS.ARRIVE.TRANS64.RED.A1T0 RZ, [R24+URZ], RZ ;  /* 0x000000ff18ff09a7 */ /* 0x0005ea000810043f */
[----:B------:R-:W-:-:S13]  /*58e0*/  PLOP3.LUT P0, PT, PT, PT, UP0, 0x80, 0x0 ;  /* 0x000000000000781c */ /* 0x000fda0003f0f008 */
[----:B--2---:R-:W-:Y:S05]  /*58f0*/  @P0 BRA `(.L_x_36) ;  /* 0x0000000000040947 */ /* 0x004fea0003800000 */
[----:B------:R-:W-:Y:S01]  /*5900*/  BPT.TRAP 0x1 ;  /* 0x000000040000795c */ /* 0x000fe20000300000 */
.L_x_36:
[----:B-----5:R2:W-:Y:S01]  /*5910*/  STL [R1+0xa0], R0 ;  /* 0x0000a00001007387 */ /* 0x0205e20000100800 */
[----:B------:R-:W-:Y:S01]  /*5920*/  IMAD.U32 R24, RZ, RZ, UR27 ;  /* 0x0000001bff187e24 */ /* 0x000fe2000f8e00ff */
[----:B------:R-:W-:Y:S01]  /*5930*/  UIADD3 UR5, UR29, UR5, URZ ;  /* 0x000000051d057290 */ /* 0x000fe2000fffe03f */
[----:B------:R-:W3:Y:S01]  /*5940*/  LDC R35, c[0x0][0x288] ;  /* 0x0000a200ff237b82 */ /* 0x000ee20000000800 */
[----:B--2---:R-:W2:Y:S02]  /*5950*/  LDL R0, [R1+0x8c] ;  /* 0x00008c0001007983 */ /* 0x004ea40000100800 */
[----:B------:R-:W-:Y:S01]  /*5960*/  SHF.L.U32 R24, R24, 0x1f, RZ ;  /* 0x0000001f18187819 */ /* 0x000fe200000006ff */
[----:B------:R-:W-:Y:S02]  /*5970*/  UISETP.GT.U32.AND UP0, UPT, UR5, 0x4, UPT ;  /* 0x000000040500788c */ /* 0x000fe4000bf04070 */
[----:B------:R-:W-:Y:S01]  /*5980*/  UISETP.GE.U32.AND UP1, UPT, UR29, 0x5, UPT ;  /* 0x000000051d00788c */ /* 0x000fe2000bf26070 */
[----:B------:R-:W4:Y:S01]  /*5990*/  SYNCS.PHASECHK.TRANS64.TRYWAIT P0, [UR18+0x8], R24 ;  /* 0x00000818ff0075a7 */ /* 0x000f220008000152 */
[----:B------:R-:W-:-:S02]  /*59a0*/  UISETP.LT.U32.AND UP0, UPT, UR29, 0x5, UP0 ;  /* 0x000000051d00788c */ /* 0x000fc40008701070 */
[----:B------:R-:W-:Y:S02]  /*59b0*/  UIMAD.WIDE.U32 UR6, UR5, -0x33333333, URZ ;  /* 0xcccccccd050678a5 */ /* 0x000fe4000f8e003f */
[----:B------:R-:W-:Y:S02]  /*59c0*/  USEL UR8, URZ, 0x1, !UP0 ;  /* 0x000000013f087887 */ /* 0x000fe4000c000000 */
[----:B------:R-:W-:Y:S01]  /*59d0*/  USHF.R.U32.HI UR6, URZ, 0x2, UR7 ;  /* 0x000000023f067899 */ /* 0x000fe20008011607 */
[----:B--2---:R-:W-:Y:S02]  /*59e0*/  IMAD.SHL.U32 R32, R0, 0x2, RZ ;  /* 0x0000000200207824 */ /* 0x004fe400078e00ff */
[----:B------:R2:W5:Y:S01]  /*59f0*/  LDL.LU R0, [R1+0xa0] ;  /* 0x0000a00001007983 */ /* 0x0005620000300800 */
[----:B------:R-:W-:Y:S02]  /*5a00*/  ULOP3.LUT UR4, UR4, UR8, URZ, 0x3c, !UPT ;  /* 0x0000000804047292 */ /* 0x000fe4000f8e3c3f */
[----:B------:R-:W-:Y:S01]  /*5a10*/  UIMAD UR5, UR6, -0x5, UR5 ;  /* 0xfffffffb060578a4 */ /* 0x000fe2000f8e0205 */
[----:B------:R-:W-:Y:S01]  /*5a20*/  SHF.R.S32.HI R33, RZ, 0x1f, R32 ;  /* 0x0000001fff217819 */ /* 0x000fe20000011420 */
[----:B------:R-:W-:Y:S01]  /*5a30*/  @UP1 ULOP3.LUT UR4, UR4, 0x1, UR6, 0x78, !UPT ;  /* 0x0000000104041892 */ /* 0x000fe2000f8e7806 */
[----:B---34-:R-:W-:Y:S11]  /*5a40*/  @!P0 BRA `(.L_x_38) ;  /* 0x000000a800c08947 */ /* 0x018ff60003800000 */
.L_x_325:
[----:B------:R4:W-:Y:S01]  /*5a50*/  STL [R1+0xa8], R3 ;  /* 0x0000a80301007387 */ /* 0x0009e20000100800 */
[----:B------:R-:W-:Y:S01]  /*5a60*/  ULDC.64 UR6, c[0x0][0x5d0] ;  /* 0x0001740000067ab9 */ /* 0x000fe20000000a00 */
[----:B------:R-:W-:Y:S02]  /*5a70*/  ULDC UR8, c[0x0][0x284] ;  /* 0x0000a10000087ab9 */ /* 0x000fe40000000800 */
[----:B----4-:R-:W4:Y:S04]  /*5a80*/  LDL.LU R3, [R1+0x88] ;  /* 0x0000880001037983 */ /* 0x010f280000300800 */
[----:B------:R0:W-:Y:S04]  /*5a90*/  STL [R1+0xa4], R2 ;  /* 0x0000a40201007387 */ /* 0x0001e80000100800 */
[----:B0-----:R-:W2:Y:S04]  /*5aa0*/  LDL R2, [R1+0x84] ;  /* 0x0000840001027983 */ /* 0x001ea80000100800 */
[----:B-----5:R0:W-:Y:S04]  /*5ab0*/  STL [R1+0xa0], R0 ;  /* 0x0000a00001007387 */ /* 0x0201e80000100800 */
[----:B0-----:R-:W3:Y:S01]  /*5ac0*/  LDL R0, [R1+0x74] ;  /* 0x0000740001007983 */ /* 0x001ee20000100800 */
[----:B----4-:R-:W-:-:S03]  /*5ad0*/  IMAD.SHL.U32 R37, R3, 0x100, RZ ;  /* 0x0000010003257824 */ /* 0x010fc600078e00ff */
[----:B------:R0:W5:Y:S01]  /*5ae0*/  LDL.LU R3, [R1+0xa8] ;  /* 0x0000a80001037983 */ /* 0x0001620000300800 */
[----:B--2---:R-:W-:-:S03]  /*5af0*/  IMAD.SHL.U32 R34, R2, 0x40, RZ ;  /* 0x0000004002227824 */ /* 0x004fc600078e00ff */
[----:B------:R0:W5:Y:S01]  /*5b00*/  LDL.LU R2, [R1+0xa4] ;  /* 0x0000a40001027983 */ /* 0x0001620000300800 */
[----:B---3--:R-:W-:Y:S01]  /*5b10*/  SHF.R.S32.HI R38, RZ, 0x1f, R0 ;  /* 0x0000001fff267819 */ /* 0x008fe20000011400 */
[----:B------:R-:W-:-:S04]  /*5b20*/  IMAD.WIDE.U32 R24, R0, UR6, R32 ;  /* 0x0000000600187c25 */ /* 0x000fc8000f8e0020 */
[----:B------:R-:W-:-:S04]  /*5b30*/  IMAD R26, R38, UR6, RZ ;  /* 0x00000006261a7c24 */ /* 0x000fc8000f8e02ff */
[----:B------:R-:W-:Y:S02]  /*5b40*/  IMAD R27, R0, UR7, R26 ;  /* 0x00000007001b7c24 */ /* 0x000fe4000f8e021a */
[----:B------:R0:W5:Y:S01]  /*5b50*/  LDL.LU R0, [R1+0xa0] ;  /* 0x0000a00001007983 */ /* 0x0001620000300800 */
[----:B------:R-:W-:-:S04]  /*5b60*/  ISETP.GE.AND P0, PT, R34, UR8, PT ;  /* 0x0000000822007c0c */ /* 0x000fc8000bf06270 */
[C---:B------:R-:W-:Y:S02]  /*5b70*/  ISETP.GE.OR P0, PT, R37.reuse, R35, P0 ;  /* 0x000000232500720c */ /* 0x040fe40000706670 */
[----:B------:R-:W-:Y:S02]  /*5b80*/  SHF.R.S32.HI R36, RZ, 0x1f, R37 ;  /* 0x0000001fff247819 */ /* 0x000fe40000011425 */
[----:B------:R-:W-:-:S04]  /*5b90*/  IADD3 R24, P1, R37, R24, RZ ;  /* 0x0000001825187210 */ /* 0x000fc80007f3e0ff */
[----:B------:R-:W-:-:S05]  /*5ba0*/  IADD3.X R25, R36, R25, R27, P1, !PT ;  /* 0x0000001924197210 */ /* 0x000fca0000ffe41b */
[----:B0-----:R-:W-:Y:S05]  /*5bb0*/  @P0 BRA `(.L_x_39) ;  /* 0x0000008c00d40947 */ /* 0x001fea0003800000 */
[----:B------:R0:W-:Y:S01]  /*5bc0*/  STL.64 [R1+0xb0], R4 ;  /* 0x0000b00401007387 */ /* 0x0001e20000100a00 */
[----:B------:R-:W2:Y:S01]  /*5bd0*/  LDC.64 R28, c[0x0][0x5c8] ;  /* 0x00017200ff1c7b82 */ /* 0x000ea20000000a00 */
[----:B------:R-:W-:Y:S02]  /*5be0*/  ULDC.64 UR6, c[0x0][0x5c0] ;  /* 0x0001700000067ab9 */ /* 0x000fe40000000a00 */
[----:B0-----:R-:W3:Y:S04]  /*5bf0*/  LDL.64 R4, [R1+0x90] ;  /* 0x0000900001047983 */ /* 0x001ee80000100a00 */
[----:B-----5:R0:W-:Y:S04]  /*5c00*/  STL [R1+0xa8], R3 ;  /* 0x0000a80301007387 */ /* 0x0201e80000100800 */
[----:B0-----:R-:W3:Y:S04]  /*5c10*/  LDL.LU R3, [R1+0x84] ;  /* 0x0000840001037983 */ /* 0x001ee80000300800 */
[----:B------:R0:W-:Y:S04]  /*5c20*/  STL [R1+0xa4], R2 ;  /* 0x0000a40201007387 */ /* 0x0001e80000100800 */
[----:B0-----:R-:W4:Y:S04]  /*5c30*/  LDL R2, [R1+0x8c] ;  /* 0x00008c0001027983 */ /* 0x001f280000100800 */
[----:B------:R0:W-:Y:S04]  /*5c40*/  STL [R1+0xa0], R0 ;  /* 0x0000a00001007387 */ /* 0x0001e80000100800 */
[----:B0-----:R-:W4:Y:S01]  /*5c50*/  LDL R0, [R1+0x98] ;  /* 0x0000980001007983 */ /* 0x001f220000100800 */
[----:B---3--:R-:W-:-:S03]  /*5c60*/  IMAD.WIDE R30, R3, 0x40, R4 ;  /* 0x00000040031e7825 */ /* 0x008fc600078e0204 */
[----:B------:R0:W5:Y:S01]  /*5c70*/  LDL.LU.64 R4, [R1+0xb0] ;  /* 0x0000b00001047983 */ /* 0x0001620000300a00 */
[-C--:B--2---:R-:W-:Y:S02]  /*5c80*/  IMAD R26, R31, R28.reuse, RZ ;  /* 0x0000001c1f1a7224 */ /* 0x084fe400078e02ff */
[C---:B------:R-:W-:Y:S01]  /*5c90*/  IMAD.WIDE.U32 R24, R30.reuse, R28, R24 ;  /* 0x0000001c1e187225 */ /* 0x040fe200078e0018 */
[----:B------:R0:W5:Y:S03]  /*5ca0*/  LDL.LU R3, [R1+0xa8] ;  /* 0x0000a80001037983 */ /* 0x0001660000300800 */
[----:B------:R-:W-:Y:S01]  /*5cb0*/  IMAD R27, R30, R29, R26 ;  /* 0x0000001d1e1b7224 */ /* 0x000fe200078e021a */
[----:B------:R-:W-:Y:S02]  /*5cc0*/  LEA R26, P0, R28, R24, 0x3 ;  /* 0x000000181c1a7211 */ /* 0x000fe400078018ff */
[----:B------:R-:W-:Y:S01]  /*5cd0*/  IADD3 R24, P1, R24, UR6, RZ ;  /* 0x0000000618187c10 */ /* 0x000fe2000ff3e0ff */
[----:B------:R-:W-:Y:S01]  /*5ce0*/  IMAD.IADD R27, R25, 0x1, R27 ;  /* 0x00000001191b7824 */ /* 0x000fe200078e021b */
[----:B------:R-:W-:-:S04]  /*5cf0*/  IADD3 R26, P3, R26, UR6, RZ ;  /* 0x000000061a1a7c10 */ /* 0x000fc8000ff7e0ff */
[----:B------:R-:W-:Y:S01]  /*5d00*/  LEA.HI.X R29, R28, R27, R29, 0x3, P0 ;  /* 0x0000001b1c1d7211 */ /* 0x000fe200000f1c1d */
[----:B----4-:R-:W-:Y:S01]  /*5d10*/  IMAD R28, R2, -0x2, R35 ;  /* 0xfffffffe021c7824 */ /* 0x010fe200078e0223 */
[----:B------:R-:W-:Y:S01]  /*5d20*/  FSETP.NEU.AND P0, PT, RZ, UR31, PT ;  /* 0x0000001fff007c0b */ /* 0x000fe2000bf0d000 */
[----:B------:R0:W5:Y:S01]  /*5d30*/  LDL.LU R2, [R1+0xa4] ;  /* 0x0000a40001027983 */ /* 0x0001620000300800 */
[----:B------:R-:W-:Y:S01]  /*5d40*/  IADD3.X R25, R27, UR7, RZ, P1, !PT ;  /* 0x000000071b197c10 */ /* 0x000fe20008ffe4ff */
[----:B------:R-:W-:Y:S01]  /*5d50*/  BSSY B0, `(.L_x_39) ;  /* 0x00008db000007945 */ /* 0x000fe20003800000 */
[----:B------:R-:W-:Y:S01]  /*5d60*/  IADD3.X R27, R29, UR7, RZ, P3, !PT ;  /* 0x000000071d1b7c10 */ /* 0x000fe20009ffe4ff */
[----:B------:R-:W-:Y:S02]  /*5d70*/  IMAD.IADD R39, R0, 0x1, -R34 ;  /* 0x0000000100277824 */ /* 0x000fe400078e0a22 */
[----:B------:R0:W5:Y:S01]  /*5d80*/  LDL.LU R0, [R1+0xa0] ;  /* 0x0000a00001007983 */ /* 0x0001620000300800 */
[----:B------:R-:W-:-:S05]  /*5d90*/  IMAD.IADD R34, R28, 0x1, -R37 ;  /* 0x000000011c227824 */ /* 0x000fca00078e0a25 */
[----:B------:R-:W-:Y:S05]  /*5da0*/  @!P0 BRA `(.L_x_40) ;  /* 0x0000006800dc8947 */ /* 0x000fea0003800000 */
[----:B-----5:R2:W-:Y:S01]  /*5db0*/  STL [R1+0xa0], R0 ;  /* 0x0000a00001007387 */ /* 0x0205e20000100800 */
[----:B------:R-:W-:Y:S01]  /*5dc0*/  ULDC.64 UR6, c[0x0][0x5b8] ;  /* 0x00016e0000067ab9 */ /* 0x000fe20000000a00 */
[----:B------:R-:W-:Y:S02]  /*5dd0*/  ULDC.64 UR8, c[0x0][0x5a8] ;  /* 0x00016a0000087ab9 */ /* 0x000fe40000000a00 */
[----:B--2---:R-:W2:Y:S01]  /*5de0*/  LDL.LU R0, [R1+0x74] ;  /* 0x0000740001007983 */ /* 0x004ea20000300800 */
[----:B------:R-:W-:Y:S01]  /*5df0*/  IMAD R28, R38, UR6, RZ ;  /* 0x00000006261c7c24 */ /* 0x000fe2000f8e02ff */
[----:B------:R-:W-:Y:S01]  /*5e00*/  BSSY B1, `(.L_x_41) ;  /* 0x0000011000017945 */ /* 0x000fe20003800000 */
[----:B--2---:R-:W-:-:S04]  /*5e10*/  IMAD.WIDE.U32 R32, R0, UR6, R32 ;  /* 0x0000000600207c25 */ /* 0x004fc8000f8e0020 */
[----:B------:R-:W-:Y:S01]  /*5e20*/  IMAD R29, R0, UR7, R28 ;  /* 0x00000007001d7c24 */ /* 0x000fe2000f8e021c */
[----:B------:R-:W-:Y:S01]  /*5e30*/  IADD3 R32, P0, R37, R32, RZ ;  /* 0x0000002025207210 */ /* 0x000fe20007f1e0ff */
[----:B------:R2:W5:Y:S01]  /*5e40*/  LDL.LU R0, [R1+0xa0] ;  /* 0x0000a00001007983 */ /* 0x0005620000300800 */
[----:B------:R-:W-:Y:S02]  /*5e50*/  ULDC.64 UR6, c[0x0][0x5b0] ;  /* 0x00016c0000067ab9 */ /* 0x000fe40000000a00 */
[----:B------:R-:W-:Y:S01]  /*5e60*/  IADD3.X R33, R36, R33, R29, P0, !PT ;  /* 0x0000002124217210 */ /* 0x000fe200007fe41d */
[----:B------:R-:W-:Y:S01]  /*5e70*/  IMAD R35, R31, UR6, RZ ;  /* 0x000000061f237c24 */ /* 0x000fe2000f8e02ff */
[----:B------:R-:W-:Y:S01]  /*5e80*/  ISETP.GE.AND P0, PT, R39, 0x1, PT ;  /* 0x000000012700780c */ /* 0x000fe20003f06270 */
[----:B------:R-:W-:-:S03]  /*5e90*/  IMAD.WIDE.U32 R28, R30, UR6, R32 ;  /* 0x000000061e1c7c25 */ /* 0x000fc6000f8e0020 */
[----:B------:R-:W-:Y:S01]  /*5ea0*/  ISETP.LT.OR P4, PT, R34, 0x1, !P0 ;  /* 0x000000012200780c */ /* 0x000fe20004781670 */
[----:B------:R-:W-:Y:S01]  /*5eb0*/  IMAD R35, R30, UR7, R35 ;  /* 0x000000071e237c24 */ /* 0x000fe2000f8e0223 */
[----:B------:R-:W-:-:S04]  /*5ec0*/  IADD3 R28, P1, R28, UR8, RZ ;  /* 0x000000081c1c7c10 */ /* 0x000fc8000ff3e0ff */
[--C-:B------:R-:W-:Y:S02]  /*5ed0*/  IADD3.X R29, R29, UR9, R35.reuse, P1, !PT ;  /* 0x000000091d1d7c10 */ /* 0x100fe40008ffe423 */
[----:B------:R-:W-:-:S05]  /*5ee0*/  PRMT R35, RZ, 0x7610, R35 ;  /* 0x00007610ff237816 */ /* 0x000fca0000000023 */
[----:B--2---:R-:W-:Y:S05]  /*5ef0*/  @P4 BRA `(.L_x_42) ;  /* 0x0000000000044947 */ /* 0x004fea0003800000 */
[----:B------:R2:W5:Y:S02]  /*5f00*/  LDG.E.U8 R35, desc[UR20][R28.64] ;  /* 0x000000141c237981 */ /* 0x000564000c1e1100 */
.L_x_42:
[----:B------:R-:W-:Y:S05]  /*5f10*/  BSYNC B1 ;  /* 0x0000000000017941 */ /* 0x000fea0003800000 */
.L_x_41:
[----:B-----5:R-:W-:Y:S01]  /*5f20*/  LOP3.LUT R35, R35, 0xff, RZ, 0xc0, !PT ;  /* 0x000000ff23237812 */ /* 0x020fe200078ec0ff */
[----:B------:R-:W-:Y:S01]  /*5f30*/  BSSY B1, `(.L_x_43) ;  /* 0x000000b000017945 */ /* 0x000fe20003800000 */
[----:B------:R-:W-:Y:S02]  /*5f40*/  ISETP.LT.OR P3, PT, R34, 0x2, !P0 ;  /* 0x000000022200780c */ /* 0x000fe40004761670 */
[----:B------:R-:W-:-:S05]  /*5f50*/  F2FP.F16.E4M3.UNPACK_B R35, R35 ;  /* 0x00000023ff23723e */ /* 0x000fca00020006ff */
[----:B------:R-:W-:-:S05]  /*5f60*/  HADD2.F32 R35, -RZ, R35.H0_H0 ;  /* 0x20000023ff237230 */ /* 0x000fca0000004100 */
[----:B------:R-:W-:-:S04]  /*5f70*/  FMUL R35, R35, UR31 ;  /* 0x0000001f23237c20 */ /* 0x000fc80008400000 */
[----:B------:R-:W-:-:S05]  /*5f80*/  FFMA R35, R228, UR32, R35 ;  /* 0x00000020e4237c23 */ /* 0x000fca0008000023 */
[----:B------:R-:W-:Y:S02]  /*5f90*/  F2FP.SATFINITE.E4M3.F32.PACK_AB_MERGE_C R37, RZ, R35, RZ ;  /* 0x00000023ff25723e */ /* 0x000fe400048070ff */
[----:B------:R-:W-:-:S03]  /*5fa0*/  PRMT R35, RZ, 0x7610, R35 ;  /* 0x00007610ff237816 */ /* 0x000fc60000000023 */
[----:B------:R3:W-:Y:S01]  /*5fb0*/  @!P4 STG.E.U8 desc[UR20][R24.64], R37 ;  /* 0x000000251800c986 */ /* 0x0007e2000c101114 */
[----:B------:R-:W-:Y:S05]  /*5fc0*/  @P3 BRA `(.L_x_44) ;  /* 0x0000000000043947 */ /* 0x000fea0003800000 */
[----:B------:R4:W5:Y:S02]  /*5fd0*/  LDG.E.U8 R35, desc[UR20][R28.64+0x1] ;  /* 0x000001141c237981 */ /* 0x000964000c1e1100 */
.L_x_44:
[----:B------:R-:W-:Y:S05]  /*5fe0*/  BSYNC B1 ;  /* 0x0000000000017941 */ /* 0x000fea0003800000 */
.L_x_43:
[----:B-----5:R-:W-:Y:S01]  /*5ff0*/  LOP3.LUT R35, R35, 0xff, RZ, 0xc0, !PT ;  /* 0x000000ff23237812 */ /* 0x020fe200078ec0ff */
[----:B------:R-:W-:Y:S01]  /*6000*/  BSSY B1, `(.L_x_45) ;  /* 0x0000013000017945 */ /* 0x000fe20003800000 */
[----:B---3--:R-:W-:Y:S02]  /*6010*/  IADD3 R37, P1, R30, 0x8, RZ ;  /* 0x000000081e257810 */ /* 0x008fe40007f3e0ff */
[----:B------:R-:W-:-:S03]  /*6020*/  F2FP.F16.E4M3.UNPACK_B R35, R35 ;  /* 0x00000023ff23723e */ /* 0x000fc600020006ff */
[----:B------:R-:W-:Y:S01]  /*6030*/  IMAD.X R31, RZ, RZ, R31, P1 ;  /* 0x000000ffff1f7224 */ /* 0x000fe200008e061f */
[----:B------:R-:W-:Y:S01]  /*6040*/  ISETP.GE.AND P1, PT, R39, 0x9, PT ;  /* 0x000000092700780c */ /* 0x000fe20003f26270 */
[----:B------:R-:W-:Y:S02]  /*6050*/  HADD2.F32 R35, -RZ, R35.H0_H0 ;  /* 0x20000023ff237230 */ /* 0x000fe40000004100 */
[----:B------:R-:W-:Y:S01]  /*6060*/  IMAD R36, R31, UR6, RZ ;  /* 0x000000061f247c24 */ /* 0x000fe2000f8e02ff */
[----:B------:R-:W-:Y:S01]  /*6070*/  ISETP.LT.OR P5, PT, R34, 0x1, !P1 ;  /* 0x000000012200780c */ /* 0x000fe20004fa1670 */
[----:B------:R-:W-:-:S04]  /*6080*/  IMAD.WIDE.U32 R32, R37, UR6, R32 ;  /* 0x0000000625207c25 */ /* 0x000fc8000f8e0020 */
[----:B------:R-:W-:Y:S01]  /*6090*/  FMUL R30, R35, UR31 ;  /* 0x0000001f231e7c20 */ /* 0x000fe20008400000 */
[----:B------:R-:W-:-:S03]  /*60a0*/  IMAD R37, R37, UR7, R36 ;  /* 0x0000000725257c24 */ /* 0x000fc6000f8e0224 */
[----:B------:R-:W-:Y:S01]  /*60b0*/  FFMA R227, R227, UR32, R30 ;  /* 0x00000020e3e37c23 */ /* 0x000fe2000800001e */
[----:B------:R-:W-:Y:S02]  /*60c0*/  IADD3 R30, P4, R32, UR8, RZ ;  /* 0x00000008201e7c10 */ /* 0x000fe4000ff9e0ff */
[----:B------:R-:W-:Y:S02]  /*60d0*/  PRMT R32, RZ, 0x7610, R32 ;  /* 0x00007610ff207816 */ /* 0x000fe40000000020 */
[----:B------:R-:W-:Y:S02]  /*60e0*/  F2FP.SATFINITE.E4M3.F32.PACK_AB_MERGE_C R227, RZ, R227, RZ ;  /* 0x000000e3ffe3723e */ /* 0x000fe400048070ff */
[----:B------:R-:W-:-:S03]  /*60f0*/  IADD3.X R31, R33, UR9, R37, P4, !PT ;  /* 0x00000009211f7c10 */ /* 0x000fc6000a7fe425 */
[----:B------:R3:W-:Y:S01]  /*6100*/  @!P3 STG.E.U8 desc[UR20][R24.64+0x1], R227 ;  /* 0x000001e31800b986 */ /* 0x0007e2000c101114 */
[----:B------:R-:W-:Y:S05]  /*6110*/  @P5 BRA `(.L_x_46) ;  /* 0x0000000000045947 */ /* 0x000fea0003800000 */
[----:B------:R0:W5:Y:S02]  /*6120*/  LDG.E.U8 R32, desc[UR20][R30.64] ;  /* 0x000000141e207981 */ /* 0x000164000c1e1100 */
.L_x_46:
[----:B------:R-:W-:Y:S05]  /*6130*/  BSYNC B1 ;  /* 0x0000000000017941 */ /* 0x000fea0003800000 */
.L_x_45:
[----:B-----5:R-:W-:Y:S01]  /*6140*/  LOP3.LUT R32, R32, 0xff, RZ, 0xc0, !PT ;  /* 0x000000ff20207812 */ /* 0x020fe200078ec0ff */
[----:B------:R-:W-:Y:S01]  /*6150*/  BSSY B1, `(.L_x_47) ;  /* 0x000000b000017945 */ /* 0x000fe20003800000 */
[----:B------:R-:W-:Y:S02]  /*6160*/  ISETP.LT.OR P3, PT, R34, 0x2, !P1 ;  /* 0x000000022200780c */ /* 0x000fe40004f61670 */
[----:B------:R-:W-:-:S05]  /*6170*/  F2FP.F16.E4M3.UNPACK_B R32, R32 ;  /* 0x00000020ff20723e */ /* 0x000fca00020006ff */
[----:B------:R-:W-:-:S05]  /*6180*/  HADD2.F32 R32, -RZ, R32.H0_H0 ;  /* 0x20000020ff207230 */ /* 0x000fca0000004100 */
[----:B------:R-:W-:Y:S01]  /*6190*/  FMUL R33, R32, UR31 ;  /* 0x0000001f20217c20 */ /* 0x000fe20008400000 */
[----:B------:R-:W-:-:S03]  /*61a0*/  PRMT R32, RZ, 0x7610, R32 ;  /* 0x00007610ff207816 */ /* 0x000fc60000000020 */
[----:B------:R-:W-:-:S05]  /*61b0*/  FFMA R33, R226, UR32, R33 ;  /* 0x00000020e2217c23 */ /* 0x000fca0008000021 */
[----:B------:R-:W-:-:S05]  /*61c0*/  F2FP.SATFINITE.E4M3.F32.PACK_AB_MERGE_C R33, RZ, R33, RZ ;  /* 0x00000021ff21723e */ /* 0x000fca00048070ff */
[----:B------:R0:W-:Y:S01]  /*61d0*/  @!P5 STG.E.U8 desc[UR20][R26.64], R33 ;  /* 0x000000211a00d986 */ /* 0x0001e2000c101114 */
[----:B------:R-:W-:Y:S05]  /*61e0*/  @P3 BRA `(.L_x_48) ;  /* 0x0000000000043947 */ /* 0x000fea0003800000 */
[----:B------:R0:W5:Y:S02]  /*61f0*/  LDG.E.U8 R32, desc[UR20][R30.64+0x1] ;  /* 0x000001141e207981 */ /* 0x000164000c1e1100 */
.L_x_48:
[----:B------:R-:W-:Y:S05]  /*6200*/  BSYNC B1 ;  /* 0x0000000000017941 */ /* 0x000fea0003800000 */
.L_x_47:
[----:B-----5:R-:W-:Y:S01]  /*6210*/  LOP3.LUT R32, R32, 0xff, RZ, 0xc0, !PT ;  /* 0x000000ff20207812 */ /* 0x020fe200078ec0ff */
[----:B------:R-:W-:Y:S01]  /*6220*/  BSSY B1, `(.L_x_49) ;  /* 0x000000b000017945 */ /* 0x000fe20003800000 */
[----:B------:R-:W-:Y:S02]  /*6230*/  ISETP.LT.OR P4, PT, R34, 0x9, !P0 ;  /* 0x000000092200780c */ /* 0x000fe40004781670 */
[----:B------:R-:W-:-:S05]  /*6240*/  F2FP.F16.E4M3.UNPACK_B R32, R32 ;  /* 0x00000020ff20723e */ /* 0x000fca00020006ff */
[----:B------:R-:W-:-:S05]  /*6250*/  HADD2.F32 R32, -RZ, R32.H0_H0 ;  /* 0x20000020ff207230 */ /* 0x000fca0000004100 */
[----:B------:R-:W-:-:S04]  /*6260*/  FMUL R32, R32, UR31 ;  /* 0x0000001f20207c20 */ /* 0x000fc80008400000 */
[----:B------:R-:W-:-:S05]  /*6270*/  FFMA R32, R225, UR32, R32 ;  /* 0x00000020e1207c23 */ /* 0x000fca0008000020 */
[----:B0-----:R-:W-:Y:S02]  /*6280*/  F2FP.SATFINITE.E4M3.F32.PACK_AB_MERGE_C R33, RZ, R32, RZ ;  /* 0x00000020ff21723e */ /* 0x001fe400048070ff */
[----:B------:R-:W-:-:S03]  /*6290*/  PRMT R32, RZ, 0x7610, R32 ;  /* 0x00007610ff207816 */ /* 0x000fc60000000020 */
[----:B------:R0:W-:Y:S01]  /*62a0*/  @!P3 STG.E.U8 desc[UR20][R26.64+0x1], R33 ;  /* 0x000001211a00b986 */ /* 0x0001e2000c101114 */
[----:B------:R-:W-:Y:S05]  /*62b0*/  @P4 BRA `(.L_x_50) ;  /* 0x0000000000044947 */ /* 0x000fea0003800000 */
[----:B------:R0:W5:Y:S02]  /*62c0*/  LDG.E.U8 R32, desc[UR20][R28.64+0x8] ;  /* 0x000008141c207981 */ /* 0x000164000c1e1100 */
.L_x_50:
[----:B------:R-:W-:Y:S05]  /*62d0*/  BSYNC B1 ;  /* 0x0000000000017941 */ /* 0x000fea0003800000 */
.L_x_49:
[----:B-----5:R-:W-:Y:S01]  /*62e0*/  LOP3.LUT R32, R32, 0xff, RZ, 0xc0, !PT ;  /* 0x000000ff20207812 */ /* 0x020fe200078ec0ff */
[----:B------:R-:W-:Y:S01]  /*62f0*/  BSSY B1, `(.L_x_51) ;  /* 0x000000b000017945 */ /* 0x000fe20003800000 */
[----:B------:R-:W-:Y:S02]  /*6300*/  ISETP.LT.OR P3, PT, R34, 0xa, !P0 ;  /* 0x0000000a2200780c */ /* 0x000fe40004761670 */
[----:B------:R-:W-:-:S05]  /*6310*/  F2FP.F16.E4M3.UNPACK_B R32, R32 ;  /* 0x00000020ff20723e */ /* 0x000fca00020006ff */
[----:B------:R-:W-:-:S05]  /*6320*/  HADD2.F32 R32, -RZ, R32.H0_H0 ;  /* 0x20000020ff207230 */ /* 0x000fca0000004100 */
[----:B0-----:R-:W-:Y:S01]  /*6330*/  FMUL R33, R32, UR31 ;  /* 0x0000001f20217c20 */ /* 0x001fe20008400000 */
[----:B------:R-:W-:-:S03]  /*6340*/  PRMT R32, RZ, 0x7610, R32 ;  /* 0x00007610ff207816 */ /* 0x000fc60000000020 */
[----:B------:R-:W-:-:S05]  /*6350*/  FFMA R33, R224, UR32, R33 ;  /* 0x00000020e0217c23 */ /* 0x000fca0008000021 */
[----:B------:R-:W-:-:S05]  /*6360*/  F2FP.SATFINITE.E4M3.F32.PACK_AB_MERGE_C R33, RZ, R33, RZ ;  /* 0x00000021ff21723e */ /* 0x000fca00048070ff */
[----:B------:R0:W-:Y:S01]  /*6370*/  @!P4 STG.E.U8 desc[UR20][R24.64+0x8], R33 ;  /* 0x000008211800c986 */ /* 0x0001e2000c101114 */
[----:B------:R-:W-:Y:S05]  /*6380*/  @P3 BRA `(.L_x_52) ;  /* 0x0000000000043947 */ /* 0x000fea0003800000 */
[----:B------:R0:W5:Y:S02]  /*6390*/  LDG.E.U8 R32, desc[UR20][R28.64+0x9] ;  /* 0x000009141c207981 */ /* 0x000164000c1e1100 */
.L_x_52:
[----:B------:R-:W-:Y:S05]  /*63a0*/  BSYNC B1 ;  /* 0x0000000000017941 */ /* 0x000fea0003800000 */
.L_x_51:
        /* <DEDUP_REMOVED lines=12> */
.L_x_54:
[----:B------:R-:W-:Y:S05]  /*6470*/  BSYNC B1 ;  /* 0x0000000000017941 */ /* 0x000fea0003800000 */
.L_x_53:
        /* <DEDUP_REMOVED lines=12> */
.L_x_56:
[----:B------:R-:W-:Y:S05]  /*6540*/  BSYNC B1 ;  /* 0x0000000000017941 */ /* 0x000fea0003800000 */
.L_x_55:
        /* <DEDUP_REMOVED lines=12> */
.L_x_58:
[----:B------:R-:W-:Y:S05]  /*6610*/  BSYNC B1 ;  /* 0x0000000000017941 */ /* 0x000fea0003800000 */
.L_x_57:
        /* <DEDUP_REMOVED lines=12> */
.L_x_60:
[----:B------:R-:W-:Y:S05]  /*66e0*/  BSYNC B1 ;  /* 0x0000000000017941 */ /* 0x000fea0003800000 */
.L_x_59:
        /* <DEDUP_REMOVED lines=12> */
.L_x_62:
[----:B------:R-:W-:Y:S05]  /*67b0*/  BSYNC B1 ;  /* 0x0000000000017941 */ /* 0x000fea0003800000 */
.L_x_61:
        /* <DEDUP_REMOVED lines=12> */
.L_x_64:
[----:B------:R-:W-:Y:S05]  /*6880*/  BSYNC B1 ;  /* 0x0000000000017941 */ /* 0x000fea0003800000 */
.L_x_63:
        /* <DEDUP_REMOVED lines=12> */
.L_x_66:
[----:B------:R-:W-:Y:S05]  /*6950*/  BSYNC B1 ;  /* 0x0000000000017941 */ /* 0x000fea0003800000 */
.L_x_65:
        /* <DEDUP_REMOVED lines=12> */
.L_x_68:
[----:B------:R-:W-:Y:S05]  /*6a20*/  BSYNC B1 ;  /* 0x0000000000017941 */ /* 0x000fea0003800000 */
.L_x_67:
        /* <DEDUP_REMOVED lines=12> */
.L_x_70:
[----:B------:R-:W-:Y:S05]  /*6af0*/  BSYNC B1 ;  /* 0x0000000000017941 */ /* 0x000fea0003800000 */
.L_x_69:
        /* <DEDUP_REMOVED lines=12> */
.L_x_72:
[----:B------:R-:W-:Y:S05]  /*6bc0*/  BSYNC B1 ;  /* 0x0000000000017941 */ /* 0x000fea0003800000 */
.L_x_71:
        /* <DEDUP_REMOVED lines=12> */
.L_x_74:
[----:B------:R-:W-:Y:S05]  /*6c90*/  BSYNC B1 ;  /* 0x0000000000017941 */ /* 0x000fea0003800000 */
.L_x_73:
        /* <DEDUP_REMOVED lines=12> */
.L_x_76:
[----:B------:R-:W-:Y:S05]  /*6d60*/  BSYNC B1 ;  /* 0x0000000000017941 */ /* 0x000fea0003800000 */
.L_x_75:
        /* <DEDUP_REMOVED lines=12> */
.L_x_78:
[----:B------:R-:W-:Y:S05]  /*6e30*/  BSYNC B1 ;  /* 0x0000000000017941 */ /* 0x000fea0003800000 */
.L_x_77:
        /* <DEDUP_REMOVED lines=12> */
.L_x_80:
[----:B------:R-:W-:Y:S05]  /*6f00*/  BSYNC B1 ;  /* 0x0000000000017941 */ /* 0x000fea0003800000 */
.L_x_79:
        /* <DEDUP_REMOVED lines=12> */
.L_x_82:
[----:B------:R-:W-:Y:S05]  /*6fd0*/  BSYNC B1 ;  /* 0x0000000000017941 */ /* 0x000fea0003800000 */
.L_x_81:
        /* <DEDUP_REMOVED lines=12> */
.L_x_84:
[----:B------:R-:W-:Y:S05]  /*70a0*/  BSYNC B1 ;  /* 0x0000000000017941 */ /* 0x000fea0003800000 */
.L_x_83:
        /* <DEDUP_REMOVED lines=12> */
.L_x_86:
[----:B------:R-:W-:Y:S05]  /*7170*/  BSYNC B1 ;  /* 0x0000000000017941 */ /* 0x000fea0003800000 */
.L_x_85:
        /* <DEDUP_REMOVED lines=12> */
.L_x_88:
[----:B------:R-:W-:Y:S05]  /*7240*/  BSYNC B1 ;  /* 0x0000000000017941 */ /* 0x000fea0003800000 */
.L_x_87:
        /* <DEDUP_REMOVED lines=12> */
.L_x_90:
[----:B------:R-:W-:Y:S05]  /*7310*/  BSYNC B1 ;  /* 0x0000000000017941 */ /* 0x000fea0003800000 */
.L_x_89:
        /* <DEDUP_REMOVED lines=12> */
.L_x_92:
[----:B------:R-:W-:Y:S05]  /*73e0*/  BSYNC B1 ;  /* 0x0000000000017941 */ /* 0x000fea0003800000 */
.L_x_91:
        /* <DEDUP_REMOVED lines=12> */
.L_x_94:
[----:B------:R-:W-:Y:S05]  /*74b0*/  BSYNC B1 ;  /* 0x0000000000017941 */ /* 0x000fea0003800000 */
.L_x_93:
        /* <DEDUP_REMOVED lines=12> */
.L_x_96:
[----:B------:R-:W-:Y:S05]  /*7580*/  BSYNC B1 ;  /* 0x0000000000017941 */ /* 0x000fea0003800000 */
.L_x_95:
        /* <DEDUP_REMOVED lines=12> */
.L_x_98:
[----:B------:R-:W-:Y:S05]  /*7650*/  BSYNC B1 ;  /* 0x0000000000017941 */ /* 0x000fea0003800000 */
.L_x_97:
        /* <DEDUP_REMOVED lines=12> */
.L_x_100:
[----:B------:R-:W-:Y:S05]  /*7720*/  BSYNC B1 ;  /* 0x0000000000017941 */ /* 0x000fea0003800000 */
.L_x_99:
        /* <DEDUP_REMOVED lines=12> */
.L_x_102:
[----:B------:R-:W-:Y:S05]  /*77f0*/  BSYNC B1 ;  /* 0x0000000000017941 */ /* 0x000fea0003800000 */
.L_x_101:
        /* <DEDUP_REMOVED lines=12> */
.L_x_104:
[----:B------:R-:W-:Y:S05]  /*78c0*/  BSYNC B1 ;  /* 0x0000000000017941 */ /* 0x000fea0003800000 */
.L_x_103:
        /* <DEDUP_REMOVED lines=12> */
.L_x_106:
[----:B------:R-:W-:Y:S05]  /*7990*/  BSYNC B1 ;  /* 0x0000000000017941 */ /* 0x000fea0003800000 */
.L_x_105:
        /* <DEDUP_REMOVED lines=12> */
.L_x_108:
[----:B------:R-:W-:Y:S05]  /*7a60*/  BSYNC B1 ;  /* 0x0000000000017941 */ /* 0x000fea0003800000 */
.L_x_107:
        /* <DEDUP_REMOVED lines=12> */
.L_x_110:
[----:B------:R-:W-:Y:S05]  /*7b30*/  BSYNC B1 ;  /* 0x0000000000017941 */ /* 0x000fea0003800000 */
.L_x_109:
        /* <DEDUP_REMOVED lines=12> */
.L_x_112:
[----:B------:R-:W-:Y:S05]  /*7c00*/  BSYNC B1 ;  /* 0x0000000000017941 */ /* 0x000fea0003800000 */
.L_x_111:
        /* <DEDUP_REMOVED lines=12> */
.L_x_114:
[----:B------:R-:W-:Y:S05]  /*7cd0*/  BSYNC B1 ;  /* 0x0000000000017941 */ /* 0x000fea0003800000 */
.L_x_113:
        /* <DEDUP_REMOVED lines=12> */
.L_x_116:
[----:B------:R-:W-:Y:S05]  /*7da0*/  BSYNC B1 ;  /* 0x0000000000017941 */ /* 0x000fea0003800000 */
.L_x_115:
        /* <DEDUP_REMOVED lines=12> */
.L_x_118:
[----:B------:R-:W-:Y:S05]  /*7e70*/  BSYNC B1 ;  /* 0x0000000000017941 */ /* 0x000fea0003800000 */
.L_x_117:
        /* <DEDUP_REMOVED lines=12> */
.L_x_120:
[----:B------:R-:W-:Y:S05]  /*7f40*/  BSYNC B1 ;  /* 0x0000000000017941 */ /* 0x000fea0003800000 */
.L_x_119:
        /* <DEDUP_REMOVED lines=12> */
.L_x_122:
[----:B------:R-:W-:Y:S05]  /*8010*/  BSYNC B1 ;  /* 0x0000000000017941 */ /* 0x000fea0003800000 */
.L_x_121:
        /* <DEDUP_REMOVED lines=12> */
.L_x_124:
[----:B------:R-:W-:Y:S05]  /*80e0*/  BSYNC B1 ;  /* 0x0000000000017941 */ /* 0x000fea0003800000 */
.L_x_123:
        /* <DEDUP_REMOVED lines=12> */
.L_x_126:
[----:B------:R-:W-:Y:S05]  /*81b0*/  BSYNC B1 ;  /* 0x0000000000017941 */ /* 0x000fea0003800000 */
.L_x_125:
        /* <DEDUP_REMOVED lines=12> */
.L_x_128:
[----:B------:R-:W-:Y:S05]  /*8280*/  BSYNC B1 ;  /* 0x0000000000017941 */ /* 0x000fea0003800000 */
.L_x_127:
        /* <DEDUP_REMOVED lines=12> */
.L_x_130:
[----:B------:R-:W-:Y:S05]  /*8350*/  BSYNC B1 ;  /* 0x0000000000017941 */ /* 0x000fea0003800000 */
.L_x_129:
        /* <DEDUP_REMOVED lines=12> */
.L_x_132:
[----:B------:R-:W-:Y:S05]  /*8420*/  BSYNC B1 ;  /* 0x0000000000017941 */ /* 0x000fea0003800000 */
.L_x_131:
        /* <DEDUP_REMOVED lines=12> */
.L_x_134:
[----:B------:R-:W-:Y:S05]  /*84f0*/  BSYNC B1 ;  /* 0x0000000000017941 */ /* 0x000fea0003800000 */
.L_x_133:
        /* <DEDUP_REMOVED lines=12> */
.L_x_136:
[----:B------:R-:W-:Y:S05]  /*85c0*/  BSYNC B1 ;  /* 0x0000000000017941 */ /* 0x000fea0003800000 */
.L_x_135:
        /* <DEDUP_REMOVED lines=12> */
.L_x_138:
[----:B------:R-:W-:Y:S05]  /*8690*/  BSYNC B1 ;  /* 0x0000000000017941 */ /* 0x000fea0003800000 */
.L_x_137:
        /* <DEDUP_REMOVED lines=12> */
.L_x_140:
[----:B------:R-:W-:Y:S05]  /*8760*/  BSYNC B1 ;  /* 0x0000000000017941 */ /* 0x000fea0003800000 */
.L_x_139:
        /* <DEDUP_REMOVED lines=12> */
.L_x_142:
[----:B------:R-:W-:Y:S05]  /*8830*/  BSYNC B1 ;  /* 0x0000000000017941 */ /* 0x000fea0003800000 */
.L_x_141:
        /* <DEDUP_REMOVED lines=12> */
.L_x_144:
[----:B------:R-:W-:Y:S05]  /*8900*/  BSYNC B1 ;  /* 0x0000000000017941 */ /* 0x000fea0003800000 */
.L_x_143:
        /* <DEDUP_REMOVED lines=12> */
.L_x_146:
[----:B------:R-:W-:Y:S05]  /*89d0*/  BSYNC B1 ;  /* 0x0000000000017941 */ /* 0x000fea0003800000 */
.L_x_145:
        /* <DEDUP_REMOVED lines=12> */
.L_x_148:
[----:B------:R-:W-:Y:S05]  /*8aa0*/  BSYNC B1 ;  /* 0x0000000000017941 */ /* 0x000fea0003800000 */
.L_x_147:
        /* <DEDUP_REMOVED lines=12> */
.L_x_150:
[----:B------:R-:W-:Y:S05]  /*8b70*/  BSYNC B1 ;  /* 0x0000000000017941 */ /* 0x000fea0003800000 */
.L_x_149:
        /* <DEDUP_REMOVED lines=12> */
.L_x_152:
[----:B------:R-:W-:Y:S05]  /*8c40*/  BSYNC B1 ;  /* 0x0000000000017941 */ /* 0x000fea0003800000 */
.L_x_151:
        /* <DEDUP_REMOVED lines=12> */
.L_x_154:
[----:B------:R-:W-:Y:S05]  /*8d10*/  BSYNC B1 ;  /* 0x0000000000017941 */ /* 0x000fea0003800000 */
.L_x_153:
        /* <DEDUP_REMOVED lines=12> */
.L_x_156:
[----:B------:R-:W-:Y:S05]  /*8de0*/  BSYNC B1 ;  /* 0x0000000000017941 */ /* 0x000fea0003800000 */
.L_x_155:
        /* <DEDUP_REMOVED lines=12> */
.L_x_158:
[----:B------:R-:W-:Y:S05]  /*8eb0*/  BSYNC B1 ;  /* 0x0000000000017941 */ /* 0x000fea0003800000 */
.L_x_157:
        /* <DEDUP_REMOVED lines=12> */
.L_x_160:
[----:B------:R-:W-:Y:S05]  /*8f80*/  BSYNC B1 ;  /* 0x0000000000017941 */ /* 0x000fea0003800000 */
.L_x_159:
        /* <DEDUP_REMOVED lines=12> */
.L_x_162:
[----:B------:R-:W-:Y:S05]  /*9050*/  BSYNC B1 ;  /* 0x0000000000017941 */ /* 0x000fea0003800000 */
.L_x_161:
        /* <DEDUP_REMOVED lines=12> */
.L_x_164:
[----:B------:R-:W-:Y:S05]  /*9120*/  BSYNC B1 ;  /* 0x0000000000017941 */ /* 0x000fea0003800000 */
.L_x_163:
        /* <DEDUP_REMOVED lines=12> */
.L_x_166:
[----:B------:R-:W-:Y:S05]  /*91f0*/  BSYNC B1 ;  /* 0x0000000000017941 */ /* 0x000fea0003800000 */
.L_x_165:
        /* <DEDUP_REMOVED lines=12> */
.L_x_168:
[----:B------:R-:W-:Y:S05]  /*92c0*/  BSYNC B1 ;  /* 0x0000000000017941 */ /* 0x000fea0003800000 */
.L_x_167:
        /* <DEDUP_REMOVED lines=12> */
.L_x_170:
[----:B------:R-:W-:Y:S05]  /*9390*/  BSYNC B1 ;  /* 0x0000000000017941 */ /* 0x000fea0003800000 */
.L_x_169:
        /* <DEDUP_REMOVED lines=12> */
.L_x_172:
[----:B------:R-:W-:Y:S05]  /*9460*/  BSYNC B1 ;  /* 0x0000000000017941 */ /* 0x000fea0003800000 */
.L_x_171:
        /* <DEDUP_REMOVED lines=12> */
.L_x_174:
[----:B------:R-:W-:Y:S05]  /*9530*/  BSYNC B1 ;  /* 0x0000000000017941 */ /* 0x000fea0003800000 */
.L_x_173:
        /* <DEDUP_REMOVED lines=12> */
.L_x_176:
[----:B------:R-:W-:Y:S05]  /*9600*/  BSYNC B1 ;  /* 0x0000000000017941 */ /* 0x000fea0003800000 */
.L_x_175:
        /* <DEDUP_REMOVED lines=12> */
.L_x_178:
[----:B------:R-:W-:Y:S05]  /*96d0*/  BSYNC B1 ;  /* 0x0000000000017941 */ /* 0x000fea0003800000 */
.L_x_177:
        /* <DEDUP_REMOVED lines=12> */
.L_x_180:
[----:B------:R-:W-:Y:S05]  /*97a0*/  BSYNC B1 ;  /* 0x0000000000017941 */ /* 0x000fea0003800000 */
.L_x_179:
        /* <DEDUP_REMOVED lines=12> */
.L_x_182:
[----:B------:R-:W-:Y:S05]  /*9870*/  BSYNC B1 ;  /* 0x0000000000017941 */ /* 0x000fea0003800000 */
.L_x_181:
        /* <DEDUP_REMOVED lines=12> */
.L_x_184:
[----:B------:R-:W-:Y:S05]  /*9940*/  BSYNC B1 ;  /* 0x0000000000017941 */ /* 0x000fea0003800000 */
.L_x_183:
        /* <DEDUP_REMOVED lines=12> */
.L_x_186:
[----:B------:R-:W-:Y:S05]  /*9a10*/  BSYNC B1 ;  /* 0x0000000000017941 */ /* 0x000fea0003800000 */
.L_x_185:
        /* <DEDUP_REMOVED lines=12> */
.L_x_188:
[----:B------:R-:W-:Y:S05]  /*9ae0*/  BSYNC B1 ;  /* 0x0000000000017941 */ /* 0x000fea0003800000 */
.L_x_187:
        /* <DEDUP_REMOVED lines=12> */
.L_x_190:
[----:B------:R-:W-:Y:S05]  /*9bb0*/  BSYNC B1 ;  /* 0x0000000000017941 */ /* 0x000fea0003800000 */
.L_x_189:
        /* <DEDUP_REMOVED lines=12> */
.L_x_192:
[----:B------:R-:W-:Y:S05]  /*9c80*/  BSYNC B1 ;  /* 0x0000000000017941 */ /* 0x000fea0003800000 */
.L_x_191:
        /* <DEDUP_REMOVED lines=12> */
.L_x_194:
[----:B------:R-:W-:Y:S05]  /*9d50*/  BSYNC B1 ;  /* 0x0000000000017941 */ /* 0x000fea0003800000 */
.L_x_193:
        /* <DEDUP_REMOVED lines=12> */
.L_x_196:
[----:B------:R-:W-:Y:S05]  /*9e20*/  BSYNC B1 ;  /* 0x0000000000017941 */ /* 0x000fea0003800000 */
.L_x_195:
[----:B-----5:R-:W-:Y:S01]  /*9e30*/  LOP3.LUT R32, R32, 0xff, RZ, 0xc0, !PT ;  /* 0x000000ff20207812 */ /* 0x020fe200078ec0ff */
[----:B------:R-:W-:Y:S01]  /*9e40*/  BSSY B1, `(.L_x_197) ;  /* 0x000000b000017945 */ /* 0x000fe20003800000 */
[----:B------:R-:W-:Y:S02]  /*9e50*/  ISETP.LT.OR P4, PT, R34, 0x99, !P1 ;  /* 0x000000992200780c */ /* 0x000fe40004f81670 */
[----:B------:R-:W-:-:S05]  /*9e60*/  F2FP.F16.E4M3.UNPACK_B R32, R32 ;  /* 0x00000020ff20723e */ /* 0x000fca00020006ff */
[----:B------:R-:W-:-:S05]  /*9e70*/  HADD2.F32 R32, -RZ, R32.H0_H0 ;  /* 0x20000020ff207230 */ /* 0x000fca0000004100 */
[----:B------:R-:W-:-:S04]  /*9e80*/  FMUL R32, R32, UR31 ;  /* 0x0000001f20207c20 */ /* 0x000fc80008400000 */
[----:B------:R-:W-:Y:S01]  /*9e90*/  FFMA R32, R23, UR32, R32 ;  /* 0x0000002017207c23 */ /* 0x000fe20008000020 */
[----:B------:R-:W-:-:S04]  /*9ea0*/  PRMT R23, RZ, 0x7610, R23 ;  /* 0x00007610ff177816 */ /* 0x000fc80000000017 */
[----:B0-----:R-:W-:-:S05]  /*9eb0*/  F2FP.SATFINITE.E4M3.F32.PACK_AB_MERGE_C R33, RZ, R32, RZ ;  /* 0x00000020ff21723e */ /* 0x001fca00048070ff */
[----:B------:R0:W-:Y:S01]  /*9ec0*/  @!P3 STG.E.U8 desc[UR20][R24.64+0x99], R33 ;  /* 0x000099211800b986 */ /* 0x0001e2000c101114 */
[----:B------:R-:W-:Y:S05]  /*9ed0*/  @P4 BRA `(.L_x_198) ;  /* 0x0000000000044947 */ /* 0x000fea0003800000 */
[----:B------:R0:W5:Y:S02]  /*9ee0*/  LDG.E.U8 R23, desc[UR20][R30.64+0x98] ;  /* 0x000098141e177981 */ /* 0x000164000c1e1100 */
.L_x_198:
[----:B------:R-:W-:Y:S05]  /*9ef0*/  BSYNC B1 ;  /* 0x0000000000017941 */ /* 0x000fea0003800000 */
.L_x_197:
        /* <DEDUP_REMOVED lines=8> */
[----:B------:R-:W-:-:S05]  /*9f80*/  F2FP.SATFINITE.E4M3.F32.PACK_AB_MERGE_C R23, RZ, R23, RZ ;  /* 0x00000017ff17723e */ /* 0x000fca00048070ff */
[----:B------:R0:W-:Y:S01]  /*9f90*/  @!P4 STG.E.U8 desc[UR20][R26.64+0x98], R23 ;  /* 0x000098171a00c986 */ /* 0x0001e2000c101114 */
[----:B------:R-:W-:Y:S05]  /*9fa0*/  @P3 BRA `(.L_x_200) ;  /* 0x0000000000043947 */ /* 0x000fea0003800000 */
[----:B------:R0:W5:Y:S02]  /*9fb0*/  LDG.E.U8 R22, desc[UR20][R30.64+0x99] ;  /* 0x000099141e167981 */ /* 0x000164000c1e1100 */
.L_x_200:
[----:B------:R-:W-:Y:S05]  /*9fc0*/  BSYNC B1 ;  /* 0x0000000000017941 */ /* 0x000fea0003800000 */
.L_x_199:
        /* <DEDUP_REMOVED lines=12> */
.L_x_202:
[----:B------:R-:W-:Y:S05]  /*a090*/  BSYNC B1 ;  /* 0x0000000000017941 */ /* 0x000fea0003800000 */
.L_x_201:
        /* <DEDUP_REMOVED lines=12> */
.L_x_204:
[----:B------:R-:W-:Y:S05]  /*a160*/  BSYNC B1 ;  /* 0x0000000000017941 */ /* 0x000fea0003800000 */
.L_x_203:
        /* <DEDUP_REMOVED lines=12> */
.L_x_206:
[----:B------:R-:W-:Y:S05]  /*a230*/  BSYNC B1 ;  /* 0x0000000000017941 */ /* 0x000fea0003800000 */
.L_x_205:
        /* <DEDUP_REMOVED lines=12> */
.L_x_208:
[----:B------:R-:W-:Y:S05]  /*a300*/  BSYNC B1 ;  /* 0x0000000000017941 */ /* 0x000fea0003800000 */
.L_x_207:
        /* <DEDUP_REMOVED lines=12> */
.L_x_210:
[----:B------:R-:W-:Y:S05]  /*a3d0*/  BSYNC B1 ;  /* 0x0000000000017941 */ /* 0x000fea0003800000 */
.L_x_209:
        /* <DEDUP_REMOVED lines=12> */
.L_x_212:
[----:B------:R-:W-:Y:S05]  /*a4a0*/  BSYNC B1 ;  /* 0x0000000000017941 */ /* 0x000fea0003800000 */
.L_x_211:
        /* <DEDUP_REMOVED lines=12> */
.L_x_214:
[----:B------:R-:W-:Y:S05]  /*a570*/  BSYNC B1 ;  /* 0x0000000000017941 */ /* 0x000fea0003800000 */
.L_x_213:
        /* <DEDUP_REMOVED lines=12> */
.L_x_216:
[----:B------:R-:W-:Y:S05]  /*a640*/  BSYNC B1 ;  /* 0x0000000000017941 */ /* 0x000fea0003800000 */
.L_x_215:
        /* <DEDUP_REMOVED lines=12> */
.L_x_218:
[----:B------:R-:W-:Y:S05]  /*a710*/  BSYNC B1 ;  /* 0x0000000000017941 */ /* 0x000fea0003800000 */
.L_x_217:
        /* <DEDUP_REMOVED lines=12> */
.L_x_220:
[----:B------:R-:W-:Y:S05]  /*a7e0*/  BSYNC B1 ;  /* 0x0000000000017941 */ /* 0x000fea0003800000 */
.L_x_219:
        /* <DEDUP_REMOVED lines=12> */
.L_x_222:
[----:B------:R-:W-:Y:S05]  /*a8b0*/  BSYNC B1 ;  /* 0x0000000000017941 */ /* 0x000fea0003800000 */
.L_x_221:
        /* <DEDUP_REMOVED lines=12> */
.L_x_224:
[----:B------:R-:W-:Y:S05]  /*a980*/  BSYNC B1 ;  /* 0x0000000000017941 */ /* 0x000fea0003800000 */
.L_x_223:
        /* <DEDUP_REMOVED lines=12> */
.L_x_226:
[----:B------:R-:W-:Y:S05]  /*aa50*/  BSYNC B1 ;  /* 0x0000000000017941 */ /* 0x000fea0003800000 */
.L_x_225:
        /* <DEDUP_REMOVED lines=12> */
.L_x_228:
[----:B------:R-:W-:Y:S05]  /*ab20*/  BSYNC B1 ;  /* 0x0000000000017941 */ /* 0x000fea0003800000 */
.L_x_227:
        /* <DEDUP_REMOVED lines=12> */
.L_x_230:
[----:B------:R-:W-:Y:S05]  /*abf0*/  BSYNC B1 ;  /* 0x0000000000017941 */ /* 0x000fea0003800000 */
.L_x_229:
        /* <DEDUP_REMOVED lines=12> */
.L_x_232:
[----:B------:R-:W-:Y:S05]  /*acc0*/  BSYNC B1 ;  /* 0x0000000000017941 */ /* 0x000fea0003800000 */
.L_x_231:
        /* <DEDUP_REMOVED lines=12> */
.L_x_234:
[----:B------:R-:W-:Y:S05]  /*ad90*/  BSYNC B1 ;  /* 0x0000000000017941 */ /* 0x000fea0003800000 */
.L_x_233:
        /* <DEDUP_REMOVED lines=12> */
.L_x_236:
[----:B------:R-:W-:Y:S05]  /*ae60*/  BSYNC B1 ;  /* 0x0000000000017941 */ /* 0x000fea0003800000 */
.L_x_235:
        /* <DEDUP_REMOVED lines=12> */
.L_x_238:
[----:B------:R-:W-:Y:S05]  /*af30*/  BSYNC B1 ;  /* 0x0000000000017941 */ /* 0x000fea0003800000 */
.L_x_237:
        /* <DEDUP_REMOVED lines=12> */
.L_x_240:
[----:B------:R-:W-:Y:S05]  /*b000*/  BSYNC B1 ;  /* 0x0000000000017941 */ /* 0x000fea0003800000 */
.L_x_239:
[----:B-----5:R-:W-:Y:S01]  /*b010*/  LOP3.LUT R2, R2, 0xff, RZ, 0xc0, !PT ;  /* 0x000000ff02027812 */ /* 0x020fe200078ec0ff */
[----:B------:R-:W-:Y:S01]  /*b020*/  BSSY B1, `(.L_x_241) ;  /* 0x000000b000017945 */ /* 0x000fe20003800000 */
[----:B------:R-:W-:Y:S02]  /*b030*/  ISETP.LT.OR P4, PT, R34, 0xc9, !P0 ;  /* 0x000000c92200780c */ /* 0x000fe40004781670 */
[----:B------:R-:W-:-:S05]  /*b040*/  F2FP.F16.E4M3.UNPACK_B R2, R2 ;  /* 0x00000002ff02723e */ /* 0x000fca00020006ff */
[----:B------:R-:W-:-:S05]  /*b050*/  HADD2.F32 R2, -RZ, R2.H0_H0 ;  /* 0x20000002ff027230 */ /* 0x000fca0000004100 */
[----:B0-----:R-:W-:-:S04]  /*b060*/  FMUL R3, R2, UR31 ;  /* 0x0000001f02037c20 */ /* 0x001fc80008400000 */
[----:B------:R-:W-:Y:S01]  /*b070*/  FFMA R3, R0, UR32, R3 ;  /* 0x0000002000037c23 */ /* 0x000fe20008000003 */
[----:B------:R-:W-:-:S04]  /*b080*/  PRMT R0, RZ, 0x7610, R0 ;  /* 0x00007610ff007816 */ /* 0x000fc80000000000 */
[----:B------:R-:W-:-:S05]  /*b090*/  F2FP.SATFINITE.E4M3.F32.PACK_AB_MERGE_C R3, RZ, R3, RZ ;  /* 0x00000003ff03723e */ /* 0x000fca00048070ff */
[----:B------:R0:W-:Y:S01]  /*b0a0*/  @!P3 STG.E.U8 desc[UR20][R26.64+0xc1], R3 ;  /* 0x0000c1031a00b986 */ /* 0x0001e2000c101114 */
[----:B------:R-:W-:Y:S05]  /*b0b0*/  @P4 BRA `(.L_x_242) ;  /* 0x0000000000044947 */ /* 0x000fea0003800000 */
[----:B------:R0:W5:Y:S02]  /*b0c0*/  LDG.E.U8 R0, desc[UR20][R28.64+0xc8] ;  /* 0x0000c8141c007981 */ /* 0x000164000c1e1100 */
.L_x_242:
[----:B------:R-:W-:Y:S05]  /*b0d0*/  BSYNC B1 ;  /* 0x0000000000017941 */ /* 0x000fea0003800000 */
.L_x_241:
[----:B------:R-:W2:Y:S01]  /*b0e0*/  LDL.LU R2, [R1] ;  /* 0x0000000001027983 */ /* 0x000ea20000300800 */
[----:B-----5:R-:W-:Y:S01]  /*b0f0*/  LOP3.LUT R0, R0, 0xff, RZ, 0xc0, !PT ;  /* 0x000000ff00007812 */ /* 0x020fe200078ec0ff */
[----:B------:R-:W-:Y:S01]  /*b100*/  BSSY B1, `(.L_x_243) ;  /* 0x000000b000017945 */ /* 0x000fe20003800000 */
[----:B------:R-:W-:Y:S02]  /*b110*/  ISETP.LT.OR P3, PT, R34, 0xca, !P0 ;  /* 0x000000ca2200780c */ /* 0x000fe40004761670 */
[----:B------:R-:W-:-:S05]  /*b120*/  F2FP.F16.E4M3.UNPACK_B R0, R0 ;  /* 0x00000000ff00723e */ /* 0x000fca00020006ff */
[----:B------:R-:W-:-:S05]  /*b130*/  HADD2.F32 R0, -RZ, R0.H0_H0 ;  /* 0x20000000ff007230 */ /* 0x000fca0000004100 */
[----:B------:R-:W-:-:S04]  /*b140*/  FMUL R0, R0, UR31 ;  /* 0x0000001f00007c20 */ /* 0x000fc80008400000 */
[----:B--2---:R-:W-:-:S05]  /*b150*/  FFMA R0, R2, UR32, R0 ;  /* 0x0000002002007c23 */ /* 0x004fca0008000000 */
[----:B0-----:R-:W-:Y:S02]  /*b160*/  F2FP.SATFINITE.E4M3.F32.PACK_AB_MERGE_C R3, RZ, R0, RZ ;  /* 0x00000000ff03723e */ /* 0x001fe400048070ff */
[----:B------:R-:W-:-:S03]  /*b170*/  PRMT R0, RZ, 0x7610, R0 ;  /* 0x00007610ff007816 */ /* 0x000fc60000000000 */
[----:B------:R0:W-:Y:S01]  /*b180*/  @!P4 STG.E.U8 desc[UR20][R24.64+0xc8], R3 ;  /* 0x0000c8031800c986 */ /* 0x0001e2000c101114 */
[----:B------:R-:W-:Y:S05]  /*b190*/  @P3 BRA `(.L_x_244) ;  /* 0x0000000000043947 */ /* 0x000fea0003800000 */
[----:B------:R2:W5:Y:S02]  /*b1a0*/  LDG.E.U8 R0, desc[UR20][R28.64+0xc9] ;  /* 0x0000c9141c007981 */ /* 0x000564000c1e1100 */
.L_x_244:
[----:B------:R-:W-:Y:S05]  /*b1b0*/  BSYNC B1 ;  /* 0x0000000000017941 */ /* 0x000fea0003800000 */
.L_x_243:
[----:B------:R-:W3:Y:S01]  /*b1c0*/  LDL.LU R2, [R1+0x4] ;  /* 0x0000040001027983 */ /* 0x000ee20000300800 */
[----:B-----5:R-:W-:Y:S01]  /*b1d0*/  LOP3.LUT R0, R0, 0xff, RZ, 0xc0, !PT ;  /* 0x000000ff00007812 */ /* 0x020fe200078ec0ff */
[----:B------:R-:W-:Y:S01]  /*b1e0*/  BSSY B1, `(.L_x_245) ;  /* 0x000000b000017945 */ /* 0x000fe20003800000 */
[----:B------:R-:W-:Y:S02]  /*b1f0*/  ISETP.LT.OR P4, PT, R34, 0xc9, !P1 ;  /* 0x000000c92200780c */ /* 0x000fe40004f81670 */
[----:B------:R-:W-:-:S05]  /*b200*/  F2FP.F16.E4M3.UNPACK_B R0, R0 ;  /* 0x00000000ff00723e */ /* 0x000fca00020006ff */
[----:B------:R-:W-:-:S05]  /*b210*/  HADD2.F32 R0, -RZ, R0.H0_H0 ;  /* 0x20000000ff007230 */ /* 0x000fca0000004100 */
[----:B------:R-:W-:-:S04]  /*b220*/  FMUL R0, R0, UR31 ;  /* 0x0000001f00007c20 */ /* 0x000fc80008400000 */
[----:B---3--:R-:W-:-:S05]  /*b230*/  FFMA R0, R2, UR32, R0 ;  /* 0x0000002002007c23 */ /* 0x008fca0008000000 */
[----:B0-----:R-:W-:Y:S02]  /*b240*/  F2FP.SATFINITE.E4M3.F32.PACK_AB_MERGE_C R3, RZ, R0, RZ ;  /* 0x00000000ff03723e */ /* 0x001fe400048070ff */
[----:B------:R-:W-:-:S03]  /*b250*/  PRMT R0, RZ, 0x7610, R0 ;  /* 0x00007610ff007816 */ /* 0x000fc60000000000 */
[----:B------:R0:W-:Y:S01]  /*b260*/  @!P3 STG.E.U8 desc[UR20][R24.64+0xc9], R3 ;  /* 0x0000c9031800b986 */ /* 0x0001e2000c101114 */
[----:B------:R-:W-:Y:S05]  /*b270*/  @P4 BRA `(.L_x_246) ;  /* 0x0000000000044947 */ /* 0x000fea0003800000 */
[----:B------:R3:W5:Y:S02]  /*b280*/  LDG.E.U8 R0, desc[UR20][R30.64+0xc8] ;  /* 0x0000c8141e007981 */ /* 0x000764000c1e1100 */
.L_x_246:
[----:B------:R-:W-:Y:S05]  /*b290*/  BSYNC B1 ;  /* 0x0000000000017941 */ /* 0x000fea0003800000 */
.L_x_245:
[----:B------:R-:W2:Y:S01]  /*b2a0*/  LDL.LU R2, [R1+0x8] ;  /* 0x0000080001027983 */ /* 0x000ea20000300800 */
        /* <DEDUP_REMOVED lines=12> */
.L_x_248:
[----:B------:R-:W-:Y:S05]  /*b370*/  BSYNC B1 ;  /* 0x0000000000017941 */ /* 0x000fea0003800000 */
.L_x_247:
        /* <DEDUP_REMOVED lines=13> */
.L_x_250:
[----:B------:R-:W-:Y:S05]  /*b450*/  BSYNC B1 ;  /* 0x0000000000017941 */ /* 0x000fea0003800000 */
.L_x_249:
        /* <DEDUP_REMOVED lines=13> */
.L_x_252:
[----:B------:R-:W-:Y:S05]  /*b530*/  BSYNC B1 ;  /* 0x0000000000017941 */ /* 0x000fea0003800000 */
.L_x_251:
        /* <DEDUP_REMOVED lines=13> */
.L_x_254:
[----:B------:R-:W-:Y:S05]  /*b610*/  BSYNC B1 ;  /* 0x0000000000017941 */ /* 0x000fea0003800000 */
.L_x_253:
        /* <DEDUP_REMOVED lines=13> */
.L_x_256:
[----:B------:R-:W-:Y:S05]  /*b6f0*/  BSYNC B1 ;  /* 0x0000000000017941 */ /* 0x000fea0003800000 */
.L_x_255:
        /* <DEDUP_REMOVED lines=13> */
.L_x_258:
[----:B------:R-:W-:Y:S05]  /*b7d0*/  BSYNC B1 ;  /* 0x0000000000017941 */ /* 0x000fea0003800000 */
.L_x_257:
        /* <DEDUP_REMOVED lines=13> */
.L_x_260:
[----:B------:R-:W-:Y:S05]  /*b8b0*/  BSYNC B1 ;  /* 0x0000000000017941 */ /* 0x000fea0003800000 */
.L_x_259:
        /* <DEDUP_REMOVED lines=13> */
.L_x_262:
[----:B------:R-:W-:Y:S05]  /*b990*/  BSYNC B1 ;  /* 0x0000000000017941 */ /* 0x000fea0003800000 */
.L_x_261:
        /* <DEDUP_REMOVED lines=13> */
.L_x_264:
[----:B------:R-:W-:Y:S05]  /*ba70*/  BSYNC B1 ;  /* 0x0000000000017941 */ /* 0x000fea0003800000 */
.L_x_263:
        /* <DEDUP_REMOVED lines=13> */
.L_x_266:
[----:B------:R-:W-:Y:S05]  /*bb50*/  BSYNC B1 ;  /* 0x0000000000017941 */ /* 0x000fea0003800000 */
.L_x_265:
        /* <DEDUP_REMOVED lines=13> */
.L_x_268:
[----:B------:R-:W-:Y:S05]  /*bc30*/  BSYNC B1 ;  /* 0x0000000000017941 */ /* 0x000fea0003800000 */
.L_x_267:
        /* <DEDUP_REMOVED lines=13> */
.L_x_270:
[----:B------:R-:W-:Y:S05]  /*bd10*/  BSYNC B1 ;  /* 0x0000000000017941 */ /* 0x000fea0003800000 */
.L_x_269:
        /* <DEDUP_REMOVED lines=13> */
.L_x_272:
[----:B------:R-:W-:Y:S05]  /*bdf0*/  BSYNC B1 ;  /* 0x0000000000017941 */ /* 0x000fea0003800000 */
.L_x_271:
        /* <DEDUP_REMOVED lines=13> */
.L_x_274:
[----:B------:R-:W-:Y:S05]  /*bed0*/  BSYNC B1 ;  /* 0x0000000000017941 */ /* 0x000fea0003800000 */
.L_x_273:
        /* <DEDUP_REMOVED lines=13> */
.L_x_276:
[----:B------:R-:W-:Y:S05]  /*bfb0*/  BSYNC B1 ;  /* 0x0000000000017941 */ /* 0x000fea0003800000 */
.L_x_275:
        /* <DEDUP_REMOVED lines=13> */
.L_x_278:
[----:B------:R-:W-:Y:S05]  /*c090*/  BSYNC B1 ;  /* 0x0000000000017941 */ /* 0x000fea0003800000 */
.L_x_277:
        /* <DEDUP_REMOVED lines=13> */
.L_x_280:
[----:B------:R-:W-:Y:S05]  /*c170*/  BSYNC B1 ;  /* 0x0000000000017941 */ /* 0x000fea0003800000 */
.L_x_279:
        /* <DEDUP_REMOVED lines=13> */
.L_x_282:
[----:B------:R-:W-:Y:S05]  /*c250*/  BSYNC B1 ;  /* 0x0000000000017941 */ /* 0x000fea0003800000 */
.L_x_281:
        /* <DEDUP_REMOVED lines=13> */
.L_x_284:
[----:B------:R-:W-:Y:S05]  /*c330*/  BSYNC B1 ;  /* 0x0000000000017941 */ /* 0x000fea0003800000 */
.L_x_283:
        /* <DEDUP_REMOVED lines=13> */
.L_x_286:
[----:B------:R-:W-:Y:S05]  /*c410*/  BSYNC B1 ;  /* 0x0000000000017941 */ /* 0x000fea0003800000 */
.L_x_285:
        /* <DEDUP_REMOVED lines=13> */
.L_x_288:
[----:B------:R-:W-:Y:S05]  /*c4f0*/  BSYNC B1 ;  /* 0x0000000000017941 */ /* 0x000fea0003800000 */
.L_x_287:
        /* <DEDUP_REMOVED lines=13> */
.L_x_290:
[----:B------:R-:W-:Y:S05]  /*c5d0*/  BSYNC B1 ;  /* 0x0000000000017941 */ /* 0x000fea0003800000 */
.L_x_289:
        /* <DEDUP_REMOVED lines=13> */
.L_x_292:
[----:B------:R-:W-:Y:S05]  /*c6b0*/  BSYNC B1 ;  /* 0x0000000000017941 */ /* 0x000fea0003800000 */
.L_x_291:
        /* <DEDUP_REMOVED lines=13> */
.L_x_294:
[----:B------:R-:W-:Y:S05]  /*c790*/  BSYNC B1 ;  /* 0x0000000000017941 */ /* 0x000fea0003800000 */
.L_x_293:
        /* <DEDUP_REMOVED lines=13> */
.L_x_296:
[----:B------:R-:W-:Y:S05]  /*c870*/  BSYNC B1 ;  /* 0x0000000000017941 */ /* 0x000fea0003800000 */
.L_x_295:
[----:B------:R-:W-:Y:S05]  /*c880*/  @P1 BRA `(.L_x_297) ;  /* 0x00000020009c1947 */ /* 0x000fea0003800000 */
[----:B------:R-:W2:Y:S01]  /*c890*/  LDL.LU R2, [R1+0x6c] ;  /* 0x00006c0001027983 */ /* 0x000ea20000300800 */
[----:B-----5:R-:W-:-:S04]  /*c8a0*/  LOP3.LUT R0, R0, 0xff, RZ, 0xc0, !PT ;  /* 0x000000ff00007812 */ /* 0x020fc800078ec0ff */
[----:B------:R-:W-:-:S05]  /*c8b0*/  F2FP.F16.E4M3.UNPACK_B R0, R0 ;  /* 0x00000000ff00723e */ /* 0x000fca00020006ff */
[----:B------:R-:W-:-:S05]  /*c8c0*/  HADD2.F32 R0, -RZ, R0.H0_H0 ;  /* 0x20000000ff007230 */ /* 0x000fca0000004100 */
[----:B------:R-:W-:-:S04]  /*c8d0*/  FMUL R0, R0, UR31 ;  /* 0x0000001f00007c20 */ /* 0x000fc80008400000 */
[----:B--2---:R-:W-:-:S05]  /*c8e0*/  FFMA R0, R2, UR32, R0 ;  /* 0x0000002002007c23 */ /* 0x004fca0008000000 */
[----:B0-----:R-:W-:-:S05]  /*c8f0*/  F2FP.SATFINITE.E4M3.F32.PACK_AB_MERGE_C R3, RZ, R0, RZ ;  /* 0x00000000ff03723e */ /* 0x001fca00048070ff */
[----:B------:R0:W-:Y:S01]  /*c900*/  STG.E.U8 desc[UR20][R26.64+0xf9], R3 ;  /* 0x0000f9031a007986 */ /* 0x0001e2000c101114 */
[----:B------:R-:W-:Y:S05]  /*c910*/  BRA `(.L_x_297) ;  /* 0x0000002000787947 */ /* 0x000fea0003800000 */
.L_x_40:
[----:B------:R-:W-:Y:S01]  /*c920*/  ISETP.GE.AND P1, PT, R39, 0x1, PT ;  /* 0x000000012700780c */ /* 0x000fe20003f26270 */
[----:B------:R-:W-:Y:S01]  /*c930*/  FMUL R228, R228, UR32 ;  /* 0x00000020e4e47c20 */ /* 0x000fe20008400000 */
[----:B------:R-:W-:Y:S01]  /*c940*/  FMUL R227, R227, UR32 ;  /* 0x00000020e3e37c20 */ /* 0x000fe20008400000 */
[----:B------:R-:W-:Y:S01]  /*c950*/  ISETP.GE.AND P0, PT, R39, 0x9, PT ;  /* 0x000000092700780c */ /* 0x000fe20003f06270 */
[----:B------:R-:W-:Y:S01]  /*c960*/  FMUL R226, R226, UR32 ;  /* 0x00000020e2e27c20 */ /* 0x000fe20008400000 */
[C---:B------:R-:W-:Y:S02]  /*c970*/  ISETP.LT.OR P4, PT, R34.reuse, 0x1, !P1 ;  /* 0x000000012200780c */ /* 0x040fe40004f81670 */
[----:B------:R-:W-:Y:S02]  /*c980*/  ISETP.LT.OR P5, PT, R34, 0x2, !P1 ;  /* 0x000000022200780c */ /* 0x000fe40004fa1670 */
[----:B------:R-:W-:Y:S02]  /*c990*/  F2FP.SATFINITE.E4M3.F32.PACK_AB_MERGE_C R29, RZ, R228, RZ ;  /* 0x000000e4ff1d723e */ /* 0x000fe400048070ff */
[----:B------:R-:W-:-:S02]  /*c9a0*/  F2FP.SATFINITE.E4M3.F32.PACK_AB_MERGE_C R227, RZ, R227, RZ ;  /* 0x000000e3ffe3723e */ /* 0x000fc400048070ff */
[----:B------:R-:W-:Y:S01]  /*c9b0*/  ISETP.LT.OR P3, PT, R34, 0x1, !P0 ;  /* 0x000000012200780c */ /* 0x000fe20004761670 */
[----:B------:R-:W-:-:S04]  /*c9c0*/  FMUL R225, R225, UR32 ;  /* 0x00000020e1e17c20 */ /* 0x000fc80008400000 */
[----:B------:R2:W-:Y:S01]  /*c9d0*/  @!P4 STG.E.U8 desc[UR20][R24.64], R29 ;  /* 0x0000001d1800c986 */ /* 0x0005e2000c101114 */
[----:B------:R-:W-:-:S03]  /*c9e0*/  ISETP.LT.OR P4, PT, R34, 0x2, !P0 ;  /* 0x000000022200780c */ /* 0x000fc60004781670 */
[----:B------:R3:W-:Y:S01]  /*c9f0*/  @!P5 STG.E.U8 desc[UR20][R24.64+0x1], R227 ;  /* 0x000001e31800d986 */ /* 0x0007e2000c101114 */
[----:B------:R-:W-:Y:S01]  /*ca00*/  ISETP.LT.OR P5, PT, R34, 0x9, !P1 ;  /* 0x000000092200780c */ /* 0x000fe20004fa1670 */
[----:B------:R-:W-:Y:S01]  /*ca10*/  FMUL R224, R224, UR32 ;  /* 0x00000020e0e07c20 */ /* 0x000fe20008400000 */
[----:B------:R-:W-:Y:S01]  /*ca20*/  ISETP.LT.OR P6, PT, R34, 0xa, !P1 ;  /* 0x0000000a2200780c */ /* 0x000fe20004fc1670 */
[----:B------:R-:W-:Y:S01]  /*ca30*/  FMUL R223, R223, UR32 ;  /* 0x00000020dfdf7c20 */ /* 0x000fe20008400000 */
[----:B------:R-:W-:Y:S02]  /*ca40*/  F2FP.SATFINITE.E4M3.F32.PACK_AB_MERGE_C R31, RZ, R226, RZ ;  /* 0x000000e2ff1f723e */ /* 0x000fe400048070ff */
[----:B------:R-:W-:Y:S02]  /*ca50*/  F2FP.SATFINITE.E4M3.F32.PACK_AB_MERGE_C R225, RZ, R225, RZ ;  /* 0x000000e1ffe1723e */ /* 0x000fe400048070ff */
[----:B--2---:R-:W-:Y:S01]  /*ca60*/  F2FP.SATFINITE.E4M3.F32.PACK_AB_MERGE_C R29, RZ, R224, RZ ;  /* 0x000000e0ff1d723e */ /* 0x004fe200048070ff */
[----:B------:R-:W-:Y:S01]  /*ca70*/  @!P3 STG.E.U8 desc[UR20][R26.64], R31 ;  /* 0x0000001f1a00b986 */ /* 0x000fe2000c101114 */
[----:B------:R-:W-:-:S02]  /*ca80*/  F2FP.SATFINITE.E4M3.F32.PACK_AB_MERGE_C R223, RZ, R223, RZ ;  /* 0x000000dfffdf723e */ /* 0x000fc400048070ff */
[C---:B------:R-:W-:Y:S01]  /*ca90*/  ISETP.LT.OR P3, PT, R34.reuse, 0x9, !P0 ;  /* 0x000000092200780c */ /* 0x040fe20004761670 */
[----:B------:R-:W-:Y:S01]  /*caa0*/  @!P4 STG.E.U8 desc[UR20][R26.64+0x1], R225 ;  /* 0x000001e11a00c986 */ /* 0x000fe2000c101114 */
[----:B------:R-:W-:-:S03]  /*cab0*/  ISETP.LT.OR P4, PT, R34, 0xa, !P0 ;  /* 0x0000000a2200780c */ /* 0x000fc60004781670 */
[----:B------:R2:W-:Y:S01]  /*cac0*/  @!P5 STG.E.U8 desc[UR20][R24.64+0x8], R29 ;  /* 0x0000081d1800d986 */ /* 0x0005e2000c101114 */
[----:B------:R-:W-:Y:S01]  /*cad0*/  ISETP.LT.OR P5, PT, R34, 0x11, !P1 ;  /* 0x000000112200780c */ /* 0x000fe20004fa1670 */
[----:B------:R-:W-:Y:S01]  /*cae0*/  FMUL R222, R222, UR32 ;  /* 0x00000020dede7c20 */ /* 0x000fe20008400000 */
[----:B------:R-:W-:Y:S01]  /*caf0*/  FMUL R221, R221, UR32 ;  /* 0x00000020dddd7c20 */ /* 0x000fe20008400000 */
[----:B------:R-:W-:Y:S01]  /*cb00*/  FMUL R220, R220, UR32 ;  /* 0x00000020dcdc7c20 */ /* 0x000fe20008400000 */
[----:B------:R-:W-:Y:S01]  /*cb10*/  @!P6 STG.E.U8 desc[UR20][R24.64+0x9], R223 ;  /* 0x000009df1800e986 */ /* 0x000fe2000c101114 */
[----:B------:R-:W-:Y:S01]  /*cb20*/  ISETP.LT.OR P6, PT, R34, 0x12, !P1 ;  /* 0x000000122200780c */ /* 0x000fe20004fc1670 */
[----:B------:R-:W-:Y:S01]  /*cb30*/  FMUL R219, R219, UR32 ;  /* 0x00000020dbdb7c20 */ /* 0x000fe20008400000 */
[----:B------:R-:W-:Y:S01]  /*cb40*/  F2FP.SATFINITE.E4M3.F32.PACK_AB_MERGE_C R33, RZ, R222, RZ ;  /* 0x000000deff21723e */ /* 0x000fe200048070ff */
[----:B---3--:R-:W3:Y:S01]  /*cb50*/  LDL.LU R227, [R1+0x8] ;  /* 0x0000080001e37983 */ /* 0x008ee20000300800 */
[----:B------:R-:W-:-:S02]  /*cb60*/  F2FP.SATFINITE.E4M3.F32.PACK_AB_MERGE_C R221, RZ, R221, RZ ;  /* 0x000000ddffdd723e */ /* 0x000fc400048070ff */
[----:B--2---:R-:W-:Y:S01]  /*cb70*/  F2FP.SATFINITE.E4M3.F32.PACK_AB_MERGE_C R29, RZ, R220, RZ ;  /* 0x000000dcff1d723e */ /* 0x004fe200048070ff */
[----:B------:R-:W2:Y:S04]  /*cb80*/  LDL.LU R226, [R1+0x4] ;  /* 0x0000040001e27983 */ /* 0x000ea80000300800 */
[----:B------:R-:W4:Y:S01]  /*cb90*/  LDL.LU R224, [R1] ;  /* 0x0000000001e07983 */ /* 0x000f220000300800 */
[----:B------:R-:W-:-:S03]  /*cba0*/  F2FP.SATFINITE.E4M3.F32.PACK_AB_MERGE_C R219, RZ, R219, RZ ;  /* 0x000000dbffdb723e */ /* 0x000fc600048070ff */
[----:B------:R-:W-:Y:S01]  /*cbb0*/  @!P3 STG.E.U8 desc[UR20][R26.64+0x8], R33 ;  /* 0x000008211a00b986 */ /* 0x000fe2000c101114 */
[----:B------:R-:W-:-:S03]  /*cbc0*/  ISETP.LT.OR P3, PT, R34, 0x11, !P0 ;  /* 0x000000112200780c */ /* 0x000fc60004761670 */
        /* <DEDUP_REMOVED lines=11> */
[----:B------:R-:W-:Y:S01]  /*cc80*/  FMUL R214, R214, UR32 ;  /* 0x00000020d6d67c20 */ /* 0x000fe20008400000 */
[----:B------:R-:W-:Y:S01]  /*cc90*/  F2FP.SATFINITE.E4M3.F32.PACK_AB_MERGE_C R217, RZ, R217, RZ ;  /* 0x000000d9ffd9723e */ /* 0x000fe200048070ff */
[----:B------:R-:W-:Y:S01]  /*cca0*/  FMUL R213, R213, UR32 ;  /* 0x00000020d5d57c20 */ /* 0x000fe20008400000 */
[----:B0-----:R-:W-:Y:S01]  /*ccb0*/  F2FP.SATFINITE.E4M3.F32.PACK_AB_MERGE_C R29, RZ, R216, RZ ;  /* 0x000000d8ff1d723e */ /* 0x001fe200048070ff */
[----:B------:R-:W-:Y:S01]  /*ccc0*/  @!P3 STG.E.U8 desc[UR20][R26.64+0x10], R31 ;  /* 0x0000101f1a00b986 */ /* 0x000fe2000c101114 */
[----:B------:R-:W-:-:S02]  /*ccd0*/  F2FP.SATFINITE.E4M3.F32.PACK_AB_MERGE_C R215, RZ, R215, RZ ;  /* 0x000000d7ffd7723e */ /* 0x000fc400048070ff */
[C---:B------:R-:W-:Y:S01]  /*cce0*/  ISETP.LT.OR P3, PT, R34.reuse, 0x19, !P0 ;  /* 0x000000192200780c */ /* 0x040fe20004761670 */
[----:B------:R-:W-:Y:S01]  /*ccf0*/  @!P4 STG.E.U8 desc[UR20][R26.64+0x11], R217 ;  /* 0x000011d91a00c986 */ /* 0x000fe2000c101114 */
[----:B------:R-:W-:-:S03]  /*cd00*/  ISETP.LT.OR P4, PT, R34, 0x1a, !P0 ;  /* 0x0000001a2200780c */ /* 0x000fc60004781670 */
[----:B------:R0:W-:Y:S01]  /*cd10*/  @!P5 STG.E.U8 desc[UR20][R24.64+0x18], R29 ;  /* 0x0000181d1800d986 */ /* 0x0001e2000c101114 */
[----:B------:R-:W-:Y:S01]  /*cd20*/  ISETP.LT.OR P5, PT, R34, 0x21, !P1 ;  /* 0x000000212200780c */ /* 0x000fe20004fa1670 */
[----:B------:R-:W-:Y:S02]  /*cd30*/  FMUL R212, R212, UR32 ;  /* 0x00000020d4d47c20 */ /* 0x000fe40008400000 */
[----:B------:R-:W-:Y:S01]  /*cd40*/  @!P6 STG.E.U8 desc[UR20][R24.64+0x19], R215 ;  /* 0x000019d71800e986 */ /* 0x000fe2000c101114 */
[----:B------:R-:W-:Y:S01]  /*cd50*/  ISETP.LT.OR P6, PT, R34, 0x22, !P1 ;  /* 0x000000222200780c */ /* 0x000fe20004fc1670 */
[----:B------:R-:W-:Y:S01]  /*cd60*/  FMUL R211, R211, UR32 ;  /* 0x00000020d3d37c20 */ /* 0x000fe20008400000 */
[----:B------:R-:W-:Y:S01]  /*cd70*/  F2FP.SATFINITE.E4M3.F32.PACK_AB_MERGE_C R33, RZ, R214, RZ ;  /* 0x000000d6ff21723e */ /* 0x000fe200048070ff */
[----:B------:R-:W-:Y:S01]  /*cd80*/  FMUL R210, R210, UR32 ;  /* 0x00000020d2d27c20 */ /* 0x000fe20008400000 */
[----:B------:R-:W-:Y:S01]  /*cd90*/  F2FP.SATFINITE.E4M3.F32.PACK_AB_MERGE_C R213, RZ, R213, RZ ;  /* 0x000000d5ffd5723e */ /* 0x000fe200048070ff */
[----:B------:R-:W-:Y:S01]  /*cda0*/  FMUL R209, R209, UR32 ;  /* 0x00000020d1d17c20 */ /* 0x000fe20008400000 */
        /* <DEDUP_REMOVED lines=8> */
[----:B------:R-:W-:-:S03]  /*ce30*/  ISETP.LT.OR P5, PT, R34, 0x29, !P1 ;  /* 0x000000292200780c */ /* 0x000fc60004fa1670 */
        /* <DEDUP_REMOVED lines=240> */
[----:B------:R1:W-:Y:S01]  /*dd40*/  @!P6 STG.E.U8 desc[UR20][R24.64+0x99], R23 ;  /* 0x000099171800e986 */ /* 0x0003e2000c101114 */
        /* <DEDUP_REMOVED lines=11> */
[----:B------:R0:W-:Y:S01]  /*de00*/  @!P4 STG.E.U8 desc[UR20][R26.64+0x99], R21 ;  /* 0x000099151a00c986 */ /* 0x0001e2000c101114 */
[----:B------:R-:W-:-:S03]  /*de10*/  ISETP.LT.OR P4, PT, R34, 0xa2, !P0 ;  /* 0x000000a22200780c */ /* 0x000fc60004781670 */
[----:B------:R-:W-:Y:S01]  /*de20*/  @!P5 STG.E.U8 desc[UR20][R24.64+0xa0], R29 ;  /* 0x0000a01d1800d986 */ /* 0x000fe2000c101114 */
[----:B------:R-:W-:-:S03]  /*de30*/  ISETP.LT.OR P5, PT, R34, 0xa9, !P1 ;  /* 0x000000a92200780c */ /* 0x000fc60004fa1670 */
[----:B------:R3:W-:Y:S01]  /*de40*/  @!P6 STG.E.U8 desc[UR20][R24.64+0xa1], R19 ;  /* 0x0000a1131800e986 */ /* 0x0007e2000c101114 */
[----:B------:R-:W-:Y:S01]  /*de50*/  ISETP.LT.OR P6, PT, R34, 0xaa, !P1 ;  /* 0x000000aa2200780c */ /* 0x000fe20004fc1670 */
[----:B------:R-:W-:Y:S01]  /*de60*/  FMUL R15, R15, UR32 ;  /* 0x000000200f0f7c20 */ /* 0x000fe20008400000 */
[----:B-1----:R-:W-:Y:S01]  /*de70*/  F2FP.SATFINITE.E4M3.F32.PACK_AB_MERGE_C R23, RZ, R18, RZ ;  /* 0x00000012ff17723e */ /* 0x002fe200048070ff */
[----:B------:R-:W-:Y:S01]  /*de80*/  FMUL R14, R14, UR32 ;  /* 0x000000200e0e7c20 */ /* 0x000fe20008400000 */
[----:B------:R-:W-:Y:S01]  /*de90*/  F2FP.SATFINITE.E4M3.F32.PACK_AB_MERGE_C R17, RZ, R17, RZ ;  /* 0x00000011ff11723e */ /* 0x000fe200048070ff */
[----:B------:R-:W-:Y:S01]  /*dea0*/  FMUL R13, R13, UR32 ;  /* 0x000000200d0d7c20 */ /* 0x000fe20008400000 */
[----:B0-----:R-:W-:Y:S01]  /*deb0*/  F2FP.SATFINITE.E4M3.F32.PACK_AB_MERGE_C R21, RZ, R16, RZ ;  /* 0x00000010ff15723e */ /* 0x001fe200048070ff */
[----:B------:R-:W-:Y:S01]  /*dec0*/  @!P3 STG.E.U8 desc[UR20][R26.64+0xa0], R23 ;  /* 0x0000a0171a00b986 */ /* 0x000fe2000c101114 */
[----:B------:R-:W-:Y:S02]  /*ded0*/  F2FP.SATFINITE.E4M3.F32.PACK_AB_MERGE_C R15, RZ, R15, RZ ;  /* 0x0000000fff0f723e */ /* 0x000fe400048070ff */
[C---:B------:R-:W-:Y:S01]  /*dee0*/  ISETP.LT.OR P3, PT, R34.reuse, 0xa9, !P0 ;  /* 0x000000a92200780c */ /* 0x040fe20004761670 */
[----:B------:R-:W-:Y:S01]  /*def0*/  @!P4 STG.E.U8 desc[UR20][R26.64+0xa1], R17 ;  /* 0x0000a1111a00c986 */ /* 0x000fe2000c101114 */
[----:B------:R-:W-:-:S03]  /*df00*/  ISETP.LT.OR P4, PT, R34, 0xaa, !P0 ;  /* 0x000000aa2200780c */ /* 0x000fc60004781670 */
[----:B------:R-:W-:Y:S01]  /*df10*/  @!P5 STG.E.U8 desc[UR20][R24.64+0xa8], R21 ;  /* 0x0000a8151800d986 */ /* 0x000fe2000c101114 */
[----:B------:R-:W-:Y:S01]  /*df20*/  ISETP.LT.OR P5, PT, R34, 0xb1, !P1 ;  /* 0x000000b12200780c */ /* 0x000fe20004fa1670 */
[----:B------:R-:W-:Y:S02]  /*df30*/  FMUL R12, R12, UR32 ;  /* 0x000000200c0c7c20 */ /* 0x000fe40008400000 */
[----:B------:R0:W-:Y:S01]  /*df40*/  @!P6 STG.E.U8 desc[UR20][R24.64+0xa9], R15 ;  /* 0x0000a90f1800e986 */ /* 0x0001e2000c101114 */
[----:B------:R-:W-:Y:S01]  /*df50*/  ISETP.LT.OR P6, PT, R34, 0xb2, !P1 ;  /* 0x000000b22200780c */ /* 0x000fe20004fc1670 */
[----:B------:R-:W-:Y:S01]  /*df60*/  FMUL R11, R11, UR32 ;  /* 0x000000200b0b7c20 */ /* 0x000fe20008400000 */
[----:B---3--:R-:W-:Y:S01]  /*df70*/  F2FP.SATFINITE.E4M3.F32.PACK_AB_MERGE_C R19, RZ, R14, RZ ;  /* 0x0000000eff13723e */ /* 0x008fe200048070ff */
[----:B------:R-:W3:Y:S01]  /*df80*/  LDL.LU R223, [R1+0x18] ;  /* 0x0000180001df7983 */ /* 0x000ee20000300800 */
[----:B------:R-:W-:Y:S02]  /*df90*/  F2FP.SATFINITE.E4M3.F32.PACK_AB_MERGE_C R13, RZ, R13, RZ ;  /* 0x0000000dff0d723e */ /* 0x000fe400048070ff */
[----:B------:R-:W-:Y:S01]  /*dfa0*/  F2FP.SATFINITE.E4M3.F32.PACK_AB_MERGE_C R11, RZ, R11, RZ ;  /* 0x0000000bff0b723e */ /* 0x000fe200048070ff */
[----:B------:R-:W-:Y:S01]  /*dfb0*/  @!P3 STG.E.U8 desc[UR20][R26.64+0xa8], R19 ;  /* 0x0000a8131a00b986 */ /* 0x000fe2000c101114 */
[----:B0-----:R-:W-:-:S03]  /*dfc0*/  F2FP.SATFINITE.E4M3.F32.PACK_AB_MERGE_C R15, RZ, R12, RZ ;  /* 0x0000000cff0f723e */ /* 0x001fc600048070ff */
[----:B------:R0:W-:Y:S01]  /*dfd0*/  @!P4 STG.E.U8 desc[UR20][R26.64+0xa9], R13 ;  /* 0x0000a90d1a00c986 */ /* 0x0001e2000c101114 */
[C---:B------:R-:W-:Y:S02]  /*dfe0*/  ISETP.LT.OR P3, PT, R34.reuse, 0xb1, !P0 ;  /* 0x000000b12200780c */ /* 0x040fe40004761670 */
[C---:B------:R-:W-:Y:S01]  /*dff0*/  ISETP.LT.OR P4, PT, R34.reuse, 0xb2, !P0 ;  /* 0x000000b22200780c */ /* 0x040fe20004781670 */
[----:B------:R-:W-:Y:S01]  /*e000*/  @!P5 STG.E.U8 desc[UR20][R24.64+0xb0], R15 ;  /* 0x0000b00f1800d986 */ /* 0x000fe2000c101114 */
[----:B------:R-:W-:Y:S01]  /*e010*/  ISETP.LT.OR P5, PT, R34, 0xb9, !P1 ;  /* 0x000000b92200780c */ /* 0x000fe20004fa1670 */
[----:B------:R-:W-:Y:S01]  /*e020*/  FMUL R10, R10, UR32 ;  /* 0x000000200a0a7c20 */ /* 0x000fe20008400000 */
[----:B------:R-:W-:Y:S01]  /*e030*/  FMUL R9, R9, UR32 ;  /* 0x0000002009097c20 */ /* 0x000fe20008400000 */
[----:B------:R-:W3:Y:S01]  /*e040*/  LDL.LU R222, [R1+0x14] ;  /* 0x0000140001de7983 */ /* 0x000ee20000300800 */
[----:B------:R-:W-:-:S03]  /*e050*/  FMUL R8, R8, UR32 ;  /* 0x0000002008087c20 */ /* 0x000fc60008400000 */
[----:B------:R-:W3:Y:S01]  /*e060*/  LDL.LU R220, [R1+0x10] ;  /* 0x0000100001dc7983 */ /* 0x000ee20000300800 */
[----:B------:R-:W-:-:S03]  /*e070*/  F2FP.SATFINITE.E4M3.F32.PACK_AB_MERGE_C R17, RZ, R10, RZ ;  /* 0x0000000aff11723e */ /* 0x000fc600048070ff */
[----:B------:R-:W3:Y:S01]  /*e080*/  LDL.LU R221, [R1+0xc] ;  /* 0x00000c0001dd7983 */ /* 0x000ee20000300800 */
[----:B------:R-:W-:Y:S01]  /*e090*/  F2FP.SATFINITE.E4M3.F32.PACK_AB_MERGE_C R9, RZ, R9, RZ ;  /* 0x00000009ff09723e */ /* 0x000fe200048070ff */
[----:B------:R-:W-:Y:S01]  /*e0a0*/  FMUL R7, R7, UR32 ;  /* 0x0000002007077c20 */ /* 0x000fe20008400000 */
[----:B0-----:R-:W-:Y:S01]  /*e0b0*/  F2FP.SATFINITE.E4M3.F32.PACK_AB_MERGE_C R13, RZ, R8, RZ ;  /* 0x00000008ff0d723e */ /* 0x001fe200048070ff */
[----:B------:R0:W-:Y:S01]  /*e0c0*/  @!P6 STG.E.U8 desc[UR20][R24.64+0xb1], R11 ;  /* 0x0000b10b1800e986 */ /* 0x0001e2000c101114 */
[----:B------:R-:W-:Y:S01]  /*e0d0*/  ISETP.LT.OR P6, PT, R34, 0xba, !P1 ;  /* 0x000000ba2200780c */ /* 0x000fe20004fc1670 */
[----:B-----5:R-:W-:Y:S01]  /*e0e0*/  FMUL R2, R2, UR32 ;  /* 0x0000002002027c20 */ /* 0x020fe20008400000 */
[----:B------:R-:W-:Y:S01]  /*e0f0*/  F2FP.SATFINITE.E4M3.F32.PACK_AB_MERGE_C R7, RZ, R7, RZ ;  /* 0x00000007ff07723e */ /* 0x000fe200048070ff */
[----:B------:R-:W-:Y:S01]  /*e100*/  @!P3 STG.E.U8 desc[UR20][R26.64+0xb0], R17 ;  /* 0x0000b0111a00b986 */ /* 0x000fe2000c101114 */
[----:B------:R-:W-:Y:S01]  /*e110*/  FMUL R3, R3, UR32 ;  /* 0x0000002003037c20 */ /* 0x000fe20008400000 */
[----:B------:R-:W-:Y:S01]  /*e120*/  FMUL R4, R4, UR32 ;  /* 0x0000002004047c20 */ /* 0x000fe20008400000 */
[C---:B------:R-:W-:Y:S01]  /*e130*/  ISETP.LT.OR P3, PT, R34.reuse, 0xb9, !P0 ;  /* 0x000000b92200780c */ /* 0x040fe20004761670 */
[----:B------:R1:W-:Y:S01]  /*e140*/  @!P4 STG.E.U8 desc[UR20][R26.64+0xb1], R9 ;  /* 0x0000b1091a00c986 */ /* 0x0003e2000c101114 */
[----:B------:R-:W-:Y:S01]  /*e150*/  ISETP.LT.OR P4, PT, R34, 0xba, !P0 ;  /* 0x000000ba2200780c */ /* 0x000fe20004781670 */
[----:B------:R-:W-:Y:S01]  /*e160*/  FMUL R6, R6, UR32 ;  /* 0x0000002006067c20 */ /* 0x000fe20008400000 */
[----:B------:R-:W-:Y:S01]  /*e170*/  FMUL R5, R5, UR32 ;  /* 0x0000002005057c20 */ /* 0x000fe20008400000 */
[----:B------:R2:W-:Y:S01]  /*e180*/  @!P5 STG.E.U8 desc[UR20][R24.64+0xb8], R13 ;  /* 0x0000b80d1800d986 */ /* 0x0005e2000c101114 */
[----:B------:R-:W-:Y:S01]  /*e190*/  ISETP.LT.OR P5, PT, R34, 0xc1, !P1 ;  /* 0x000000c12200780c */ /* 0x000fe20004fa1670 */
[----:B------:R-:W-:Y:S01]  /*e1a0*/  FMUL R0, R0, UR32 ;  /* 0x0000002000007c20 */ /* 0x000fe20008400000 */
[----:B0-----:R-:W-:Y:S01]  /*e1b0*/  F2FP.SATFINITE.E4M3.F32.PACK_AB_MERGE_C R11, RZ, R6, RZ ;  /* 0x00000006ff0b723e */ /* 0x001fe200048070ff */
[----:B------:R-:W3:Y:S01]  /*e1c0*/  LDL.LU R225, [R1+0x1c] ;  /* 0x00001c0001e17983 */ /* 0x000ee20000300800 */
[----:B------:R-:W-:-:S03]  /*e1d0*/  F2FP.SATFINITE.E4M3.F32.PACK_AB_MERGE_C R5, RZ, R5, RZ ;  /* 0x00000005ff05723e */ /* 0x000fc600048070ff */
[----:B------:R0:W-:Y:S01]  /*e1e0*/  @!P6 STG.E.U8 desc[UR20][R24.64+0xb9], R7 ;  /* 0x0000b9071800e986 */ /* 0x0001e2000c101114 */
[----:B-1----:R-:W-:Y:S01]  /*e1f0*/  F2FP.SATFINITE.E4M3.F32.PACK_AB_MERGE_C R9, RZ, R4, RZ ;  /* 0x00000004ff09723e */ /* 0x002fe200048070ff */
[----:B------:R-:W-:Y:S01]  /*e200*/  FMUL R4, R227, UR32 ;  /* 0x00000020e3047c20 */ /* 0x000fe20008400000 */
[----:B------:R-:W-:Y:S01]  /*e210*/  ISETP.LT.OR P6, PT, R34, 0xc2, !P1 ;  /* 0x000000c22200780c */ /* 0x000fe20004fc1670 */
[----:B------:R-:W-:Y:S01]  /*e220*/  @!P3 STG.E.U8 desc[UR20][R26.64+0xb8], R11 ;  /* 0x0000b80b1a00b986 */ /* 0x000fe2000c101114 */
[----:B--2---:R-:W-:Y:S01]  /*e230*/  F2FP.SATFINITE.E4M3.F32.PACK_AB_MERGE_C R13, RZ, R2, RZ ;  /* 0x00000002ff0d723e */ /* 0x004fe200048070ff */
[----:B----4-:R-:W-:Y:S01]  /*e240*/  FMUL R2, R224, UR32 ;  /* 0x00000020e0027c20 */ /* 0x010fe20008400000 */
[----:B------:R-:W-:Y:S01]  /*e250*/  ISETP.LT.OR P3, PT, R34, 0xc1, !P0 ;  /* 0x000000c12200780c */ /* 0x000fe20004761670 */
[----:B------:R-:W2:Y:S01]  /*e260*/  LDL.LU R224, [R1+0x20] ;  /* 0x0000200001e07983 */ /* 0x000ea20000300800 */
[----:B0-----:R-:W-:Y:S01]  /*e270*/  F2FP.SATFINITE.E4M3.F32.PACK_AB_MERGE_C R7, RZ, R3, RZ ;  /* 0x00000003ff07723e */ /* 0x001fe200048070ff */
[----:B------:R-:W-:-:S02]  /*e280*/  FMUL R3, R226, UR32 ;  /* 0x00000020e2037c20 */ /* 0x000fc40008400000 */
[----:B------:R0:W-:Y:S01]  /*e290*/  @!P4 STG.E.U8 desc[UR20][R26.64+0xb9], R5 ;  /* 0x0000b9051a00c986 */ /* 0x0001e2000c101114 */
[----:B------:R-:W-:-:S03]  /*e2a0*/  ISETP.LT.OR P4, PT, R34, 0xc2, !P0 ;  /* 0x000000c22200780c */ /* 0x000fc60004781670 */
[----:B------:R-:W4:Y:S04]  /*e2b0*/  LDL.LU R226, [R1+0x24] ;  /* 0x0000240001e27983 */ /* 0x000f280000300800 */
[----:B------:R-:W4:Y:S04]  /*e2c0*/  LDL.LU R227, [R1+0x28] ;  /* 0x0000280001e37983 */ /* 0x000f280000300800 */
[----:B------:R-:W-:Y:S01]  /*e2d0*/  @!P5 STG.E.U8 desc[UR20][R24.64+0xc0], R9 ;  /* 0x0000c0091800d986 */ /* 0x000fe2000c101114 */
[C---:B------:R-:W-:Y:S02]  /*e2e0*/  ISETP.LT.OR P5, PT, R34.reuse, 0xc9, !P1 ;  /* 0x000000c92200780c */ /* 0x040fe40004fa1670 */
[----:B0-----:R-:W-:Y:S01]  /*e2f0*/  F2FP.SATFINITE.E4M3.F32.PACK_AB_MERGE_C R5, RZ, R0, RZ ;  /* 0x00000000ff05723e */ /* 0x001fe200048070ff */
[----:B------:R0:W-:Y:S01]  /*e300*/  @!P6 STG.E.U8 desc[UR20][R24.64+0xc1], R7 ;  /* 0x0000c1071800e986 */ /* 0x0001e2000c101114 */
[----:B------:R-:W-:-:S03]  /*e310*/  ISETP.LT.OR P6, PT, R34, 0xca, !P1 ;  /* 0x000000ca2200780c */ /* 0x000fc60004fc1670 */
[----:B------:R-:W-:Y:S01]  /*e320*/  @!P3 STG.E.U8 desc[UR20][R26.64+0xc0], R13 ;  /* 0x0000c00d1a00b986 */ /* 0x000fe2000c101114 */
[----:B------:R-:W-:-:S03]  /*e330*/  ISETP.LT.OR P3, PT, R34, 0xc9, !P0 ;  /* 0x000000c92200780c */ /* 0x000fc60004761670 */
[----:B------:R1:W-:Y:S01]  /*e340*/  @!P4 STG.E.U8 desc[UR20][R26.64+0xc1], R5 ;  /* 0x0000c1051a00c986 */ /* 0x0003e2000c101114 */
[----:B0-----:R-:W-:Y:S02]  /*e350*/  F2FP.SATFINITE.E4M3.F32.PACK_AB_MERGE_C R7, RZ, R2, RZ ;  /* 0x00000002ff07723e */ /* 0x001fe400048070ff */
[----:B------:R-:W-:-:S03]  /*e360*/  ISETP.LT.OR P4, PT, R34, 0xca, !P0 ;  /* 0x000000ca2200780c */ /* 0x000fc60004781670 */
[----:B------:R0:W-:Y:S01]  /*e370*/  @!P5 STG.E.U8 desc[UR20][R24.64+0xc8], R7 ;  /* 0x0000c8071800d986 */ /* 0x0001e2000c101114 */
[----:B------:R-:W-:Y:S02]  /*e380*/  ISETP.LT.OR P5, PT, R34, 0xd1, !P1 ;  /* 0x000000d12200780c */ /* 0x000fe40004fa1670 */
[----:B------:R-:W-:Y:S02]  /*e390*/  F2FP.SATFINITE.E4M3.F32.PACK_AB_MERGE_C R9, RZ, R3, RZ ;  /* 0x00000003ff09723e */ /* 0x000fe400048070ff */
[----:B------:R-:W-:-:S03]  /*e3a0*/  F2FP.SATFINITE.E4M3.F32.PACK_AB_MERGE_C R11, RZ, R4, RZ ;  /* 0x00000004ff0b723e */ /* 0x000fc600048070ff */
[----:B------:R0:W-:Y:S04]  /*e3b0*/  @!P6 STG.E.U8 desc[UR20][R24.64+0xc9], R9 ;  /* 0x0000c9091800e986 */ /* 0x0001e8000c101114 */
[----:B------:R-:W-:Y:S01]  /*e3c0*/  @!P3 STG.E.U8 desc[UR20][R26.64+0xc8], R11 ;  /* 0x0000c80b1a00b986 */ /* 0x000fe2000c101114 */
[----:B---3--:R-:W-:Y:S01]  /*e3d0*/  FMUL R2, R220, UR32 ;  /* 0x00000020dc027c20 */ /* 0x008fe20008400000 */
[----:B------:R-:W-:Y:S02]  /*e3e0*/  FMUL R0, R221, UR32 ;  /* 0x00000020dd007c20 */ /* 0x000fe40008400000 */
[----:B------:R-:W3:Y:S03]  /*e3f0*/  LDL.LU R221, [R1+0x2c] ;  /* 0x00002c0001dd7983 */ /* 0x000ee60000300800 */
[----:B-1----:R-:W-:Y:S01]  /*e400*/  F2FP.SATFINITE.E4M3.F32.PACK_AB_MERGE_C R5, RZ, R0, RZ ;  /* 0x00000000ff05723e */ /* 0x002fe200048070ff */
[----:B------:R-:W3:Y:S01]  /*e410*/  LDL.LU R220, [R1+0x30] ;  /* 0x0000300001dc7983 */ /* 0x000ee20000300800 */
[----:B------:R-:W-:Y:S01]  /*e420*/  FMUL R0, R223, UR32 ;  /* 0x00000020df007c20 */ /* 0x000fe20008400000 */
[----:B------:R-:W-:Y:S01]  /*e430*/  FMUL R3, R222, UR32 ;  /* 0x00000020de037c20 */ /* 0x000fe20008400000 */
[----:B0-----:R-:W-:Y:S01]  /*e440*/  F2FP.SATFINITE.E4M3.F32.PACK_AB_MERGE_C R7, RZ, R2, RZ ;  /* 0x00000002ff07723e */ /* 0x001fe200048070ff */
[----:B------:R-:W3:Y:S02]  /*e450*/  LDL.LU R222, [R1+0x34] ;  /* 0x0000340001de7983 */ /* 0x000ee40000300800 */
[----:B------:R-:W-:-:S02]  /*e460*/  F2FP.SATFINITE.E4M3.F32.PACK_AB_MERGE_C R13, RZ, R0, RZ ;  /* 0x00000000ff0d723e */ /* 0x000fc400048070ff */
[----:B------:R-:W3:Y:S01]  /*e470*/  LDL.LU R223, [R1+0x38] ;  /* 0x0000380001df7983 */ /* 0x000ee20000300800 */
[----:B------:R-:W-:Y:S01]  /*e480*/  F2FP.SATFINITE.E4M3.F32.PACK_AB_MERGE_C R9, RZ, R3, RZ ;  /* 0x00000003ff09723e */ /* 0x000fe200048070ff */
[----:B------:R-:W-:Y:S02]  /*e490*/  FMUL R2, R225, UR32 ;  /* 0x00000020e1027c20 */ /* 0x000fe40008400000 */
[----:B------:R-:W3:Y:S04]  /*e4a0*/  LDL.LU R225, [R1+0x3c] ;  /* 0x00003c0001e17983 */ /* 0x000ee80000300800 */
[----:B------:R-:W-:Y:S01]  /*e4b0*/  @!P4 STG.E.U8 desc[UR20][R26.64+0xc9], R5 ;  /* 0x0000c9051a00c986 */ /* 0x000fe2000c101114 */
[----:B--2---:R-:W-:-:S03]  /*e4c0*/  FMUL R0, R224, UR32 ;  /* 0x00000020e0007c20 */ /* 0x004fc60008400000 */
[----:B------:R0:W-:Y:S04]  /*e4d0*/  @!P5 STG.E.U8 desc[UR20][R24.64+0xd0], R7 ;  /* 0x0000d0071800d986 */ /* 0x0001e8000c101114 */
[----:B------:R-:W2:Y:S01]  /*e4e0*/  LDL.LU R224, [R1+0x40] ;  /* 0x0000400001e07983 */ /* 0x000ea20000300800 */
[----:B----4-:R-:W-:-:S03]  /*e4f0*/  FMUL R3, R226, UR32 ;  /* 0x00000020e2037c20 */ /* 0x010fc60008400000 */
[----:B------:R-:W4:Y:S01]  /*e500*/  LDL.LU R226, [R1+0x44] ;  /* 0x0000440001e27983 */ /* 0x000f220000300800 */
[----:B0-----:R-:W-:Y:S01]  /*e510*/  F2FP.SATFINITE.E4M3.F32.PACK_AB_MERGE_C R7, RZ, R0, RZ ;  /* 0x00000000ff07723e */ /* 0x001fe200048070ff */
[----:B------:R-:W-:Y:S02]  /*e520*/  FMUL R0, R227, UR32 ;  /* 0x00000020e3007c20 */ /* 0x000fe40008400000 */
[----:B------:R-:W4:Y:S01]  /*e530*/  LDL.LU R227, [R1+0x48] ;  /* 0x0000480001e37983 */ /* 0x000f220000300800 */
[C---:B------:R-:W-:Y:S02]  /*e540*/  ISETP.LT.OR P6, PT, R34.reuse, 0xd2, !P1 ;  /* 0x000000d22200780c */ /* 0x040fe40004fc1670 */
[C---:B------:R-:W-:Y:S01]  /*e550*/  ISETP.LT.OR P4, PT, R34.reuse, 0xd2, !P0 ;  /* 0x000000d22200780c */ /* 0x040fe20004781670 */
[----:B------:R-:W4:Y:S01]  /*e560*/  LDL.LU R219, [R1+0x4c] ;  /* 0x00004c0001db7983 */ /* 0x000f220000300800 */
[----:B------:R-:W-:Y:S02]  /*e570*/  F2FP.SATFINITE.E4M3.F32.PACK_AB_MERGE_C R5, RZ, R2, RZ ;  /* 0x00000002ff05723e */ /* 0x000fe400048070ff */
[----:B------:R-:W-:-:S02]  /*e580*/  ISETP.LT.OR P3, PT, R34, 0xd1, !P0 ;  /* 0x000000d12200780c */ /* 0x000fc40004761670 */
[----:B------:R-:W-:Y:S02]  /*e590*/  ISETP.LT.OR P5, PT, R34, 0xd9, !P1 ;  /* 0x000000d92200780c */ /* 0x000fe40004fa1670 */
[----:B------:R-:W-:-:S03]  /*e5a0*/  F2FP.SATFINITE.E4M3.F32.PACK_AB_MERGE_C R11, RZ, R0, RZ ;  /* 0x00000000ff0b723e */ /* 0x000fc600048070ff */
[----:B------:R0:W-:Y:S01]  /*e5b0*/  @!P6 STG.E.U8 desc[UR20][R24.64+0xd1], R9 ;  /* 0x0000d1091800e986 */ /* 0x0001e2000c101114 */
[----:B------:R-:W-:-:S03]  /*e5c0*/  ISETP.LT.OR P6, PT, R34, 0xda, !P1 ;  /* 0x000000da2200780c */ /* 0x000fc60004fc1670 */
[----:B------:R1:W-:Y:S01]  /*e5d0*/  @!P4 STG.E.U8 desc[UR20][R26.64+0xd1], R5 ;  /* 0x0000d1051a00c986 */ /* 0x0003e2000c101114 */
[----:B------:R-:W-:-:S03]  /*e5e0*/  ISETP.LT.OR P4, PT, R34, 0xda, !P0 ;  /* 0x000000da2200780c */ /* 0x000fc60004781670 */
[----:B------:R-:W-:Y:S01]  /*e5f0*/  @!P3 STG.E.U8 desc[UR20][R26.64+0xd0], R13 ;  /* 0x0000d00d1a00b986 */ /* 0x000fe2000c101114 */
[----:B0-----:R-:W-:-:S03]  /*e600*/  F2FP.SATFINITE.E4M3.F32.PACK_AB_MERGE_C R9, RZ, R3, RZ ;  /* 0x00000003ff09723e */ /* 0x001fc600048070ff */
[----:B------:R0:W-:Y:S04]  /*e610*/  @!P5 STG.E.U8 desc[UR20][R24.64+0xd8], R7 ;  /* 0x0000d8071800d986 */ /* 0x0001e8000c101114 */
[----:B------:R0:W-:Y:S01]  /*e620*/  @!P6 STG.E.U8 desc[UR20][R24.64+0xd9], R9 ;  /* 0x0000d9091800e986 */ /* 0x0001e2000c101114 */
[----:B---3--:R-:W-:-:S03]  /*e630*/  FMUL R0, R221, UR32 ;  /* 0x00000020dd007c20 */ /* 0x008fc60008400000 */
[----:B------:R-:W3:Y:S01]  /*e640*/  LDL.LU R221, [R1+0x50] ;  /* 0x0000500001dd7983 */ /* 0x000ee20000300800 */
[----:B------:R-:W-:-:S03]  /*e650*/  FMUL R2, R220, UR32 ;  /* 0x00000020dc027c20 */ /* 0x000fc60008400000 */
[----:B------:R-:W3:Y:S01]  /*e660*/  LDL.LU R220, [R1+0x54] ;  /* 0x0000540001dc7983 */ /* 0x000ee20000300800 */
[----:B-1----:R-:W-:Y:S01]  /*e670*/  F2FP.SATFINITE.E4M3.F32.PACK_AB_MERGE_C R5, RZ, R0, RZ ;  /* 0x00000000ff05723e */ /* 0x002fe200048070ff */
[----:B------:R-:W-:Y:S02]  /*e680*/  FMUL R3, R222, UR32 ;  /* 0x00000020de037c20 */ /* 0x000fe40008400000 */
[----:B------:R-:W3:Y:S01]  /*e690*/  LDL.LU R222, [R1+0x58] ;  /* 0x0000580001de7983 */ /* 0x000ee20000300800 */
[----:B0-----:R-:W-:Y:S01]  /*e6a0*/  F2FP.SATFINITE.E4M3.F32.PACK_AB_MERGE_C R7, RZ, R2, RZ ;  /* 0x00000002ff07723e */ /* 0x001fe200048070ff */
[----:B------:R-:W-:Y:S01]  /*e6b0*/  FMUL R4, R223, UR32 ;  /* 0x00000020df047c20 */ /* 0x000fe20008400000 */
[----:B------:R-:W-:Y:S01]  /*e6c0*/  F2FP.SATFINITE.E4M3.F32.PACK_AB_MERGE_C R9, RZ, R3, RZ ;  /* 0x00000003ff09723e */ /* 0x000fe200048070ff */
[----:B------:R-:W3:Y:S01]  /*e6d0*/  LDL.LU R223, [R1+0x5c] ;  /* 0x00005c0001df7983 */ /* 0x000ee20000300800 */
[----:B------:R-:W-:-:S03]  /*e6e0*/  FMUL R0, R225, UR32 ;  /* 0x00000020e1007c20 */ /* 0x000fc60008400000 */
[----:B------:R0:W-:Y:S04]  /*e6f0*/  @!P4 STG.E.U8 desc[UR20][R26.64+0xd9], R5 ;  /* 0x0000d9051a00c986 */ /* 0x0001e8000c101114 */
[----:B------:R-:W3:Y:S01]  /*e700*/  LDL.LU R225, [R1+0x60] ;  /* 0x0000600001e17983 */ /* 0x000ee20000300800 */
[----:B0-----:R-:W-:Y:S01]  /*e710*/  F2FP.SATFINITE.E4M3.F32.PACK_AB_MERGE_C R5, RZ, R0, RZ ;  /* 0x00000000ff05723e */ /* 0x001fe200048070ff */
[----:B--2---:R-:W-:Y:S02]  /*e720*/  FMUL R2, R224, UR32 ;  /* 0x00000020e0027c20 */ /* 0x004fe40008400000 */
[----:B------:R-:W2:Y:S01]  /*e730*/  LDL.LU R224, [R1+0x64] ;  /* 0x0000640001e07983 */ /* 0x000ea20000300800 */
[----:B----4-:R-:W-:-:S03]  /*e740*/  FMUL R3, R226, UR32 ;  /* 0x00000020e2037c20 */ /* 0x010fc60008400000 */
[----:B------:R-:W4:Y:S01]  /*e750*/  LDL.LU R226, [R1+0x68] ;  /* 0x0000680001e27983 */ /* 0x000f220000300800 */
[----:B------:R-:W-:-:S03]  /*e760*/  FMUL R0, R227, UR32 ;  /* 0x00000020e3007c20 */ /* 0x000fc60008400000 */
[----:B------:R-:W4:Y:S01]  /*e770*/  LDL.LU R227, [R1+0x6c] ;  /* 0x00006c0001e37983 */ /* 0x000f220000300800 */
[C---:B------:R-:W-:Y:S02]  /*e780*/  ISETP.LT.OR P3, PT, R34.reuse, 0xd9, !P0 ;  /* 0x000000d92200780c */ /* 0x040fe40004761670 */
[C---:B------:R-:W-:Y:S02]  /*e790*/  ISETP.LT.OR P5, PT, R34.reuse, 0xe1, !P1 ;  /* 0x000000e12200780c */ /* 0x040fe40004fa1670 */
[C---:B------:R-:W-:Y:S02]  /*e7a0*/  ISETP.LT.OR P6, PT, R34.reuse, 0xe2, !P1 ;  /* 0x000000e22200780c */ /* 0x040fe40004fc1670 */
[----:B------:R-:W-:-:S07]  /*e7b0*/  ISETP.LT.OR P4, PT, R34, 0xe2, !P0 ;  /* 0x000000e22200780c */ /* 0x000fce0004781670 */
[----:B------:R-:W-:Y:S01]  /*e7c0*/  @!P3 STG.E.U8 desc[UR20][R26.64+0xd8], R11 ;  /* 0x0000d80b1a00b986 */ /* 0x000fe2000c101114 */
[----:B------:R-:W-:-:S03]  /*e7d0*/  ISETP.LT.OR P3, PT, R34, 0xe1, !P0 ;  /* 0x000000e12200780c */ /* 0x000fc60004761670 */
[----:B------:R0:W-:Y:S01]  /*e7e0*/  @!P5 STG.E.U8 desc[UR20][R24.64+0xe0], R7 ;  /* 0x0000e0071800d986 */ /* 0x0001e2000c101114 */
[----:B------:R-:W-:-:S03]  /*e7f0*/  ISETP.LT.OR P5, PT, R34, 0xe9, !P1 ;  /* 0x000000e92200780c */ /* 0x000fc60004fa1670 */
[----:B------:R1:W-:Y:S01]  /*e800*/  @!P6 STG.E.U8 desc[UR20][R24.64+0xe1], R9 ;  /* 0x0000e1091800e986 */ /* 0x0003e2000c101114 */
[----:B------:R-:W-:Y:S02]  /*e810*/  ISETP.LT.OR P6, PT, R34, 0xea, !P1 ;  /* 0x000000ea2200780c */ /* 0x000fe40004fc1670 */
[----:B------:R-:W-:Y:S01]  /*e820*/  F2FP.SATFINITE.E4M3.F32.PACK_AB_MERGE_C R13, RZ, R4, RZ ;  /* 0x00000004ff0d723e */ /* 0x000fe200048070ff */
[----:B------:R1:W-:Y:S01]  /*e830*/  @!P4 STG.E.U8 desc[UR20][R26.64+0xe1], R5 ;  /* 0x0000e1051a00c986 */ /* 0x0003e2000c101114 */
[----:B0-----:R-:W-:-:S03]  /*e840*/  F2FP.SATFINITE.E4M3.F32.PACK_AB_MERGE_C R7, RZ, R2, RZ ;  /* 0x00000002ff07723e */ /* 0x001fc600048070ff */
[----:B------:R-:W-:Y:S01]  /*e850*/  @!P3 STG.E.U8 desc[UR20][R26.64+0xe0], R13 ;  /* 0x0000e00d1a00b986 */ /* 0x000fe2000c101114 */
[----:B-1----:R-:W-:-:S03]  /*e860*/  F2FP.SATFINITE.E4M3.F32.PACK_AB_MERGE_C R9, RZ, R3, RZ ;  /* 0x00000003ff09723e */ /* 0x002fc600048070ff */
[----:B------:R0:W-:Y:S01]  /*e870*/  @!P5 STG.E.U8 desc[UR20][R24.64+0xe8], R7 ;  /* 0x0000e8071800d986 */ /* 0x0001e2000c101114 */
[C---:B------:R-:W-:Y:S02]  /*e880*/  ISETP.LT.OR P3, PT, R34.reuse, 0xe9, !P0 ;  /* 0x000000e92200780c */ /* 0x040fe40004761670 */
[C---:B------:R-:W-:Y:S01]  /*e890*/  ISETP.LT.OR P4, PT, R34.reuse, 0xea, !P0 ;  /* 0x000000ea2200780c */ /* 0x040fe20004781670 */
[----:B------:R1:W-:Y:S01]  /*e8a0*/  @!P6 STG.E.U8 desc[UR20][R24.64+0xe9], R9 ;  /* 0x0000e9091800e986 */ /* 0x0003e2000c101114 */
[C---:B------:R-:W-:Y:S01]  /*e8b0*/  ISETP.LT.OR P5, PT, R34.reuse, 0xf1, !P1 ;  /* 0x000000f12200780c */ /* 0x040fe20004fa1670 */
[----:B------:R-:W-:Y:S01]  /*e8c0*/  FMUL R2, R219, UR32 ;  /* 0x00000020db027c20 */ /* 0x000fe20008400000 */
[----:B------:R-:W-:Y:S02]  /*e8d0*/  ISETP.LT.OR P6, PT, R34, 0xf2, !P1 ;  /* 0x000000f22200780c */ /* 0x000fe40004fc1670 */
[----:B------:R-:W-:Y:S02]  /*e8e0*/  F2FP.SATFINITE.E4M3.F32.PACK_AB_MERGE_C R11, RZ, R0, RZ ;  /* 0x00000000ff0b723e */ /* 0x000fe400048070ff */
[----:B------:R-:W-:-:S03]  /*e8f0*/  F2FP.SATFINITE.E4M3.F32.PACK_AB_MERGE_C R5, RZ, R2, RZ ;  /* 0x00000002ff05723e */ /* 0x000fc600048070ff */
[----:B------:R-:W-:Y:S01]  /*e900*/  @!P3 STG.E.U8 desc[UR20][R26.64+0xe8], R11 ;  /* 0x0000e80b1a00b986 */ /* 0x000fe2000c101114 */
[----:B------:R-:W-:-:S03]  /*e910*/  ISETP.LT.OR P3, PT, R34, 0xf1, !P0 ;  /* 0x000000f12200780c */ /* 0x000fc60004761670 */
[----:B------:R-:W-:Y:S01]  /*e920*/  @!P4 STG.E.U8 desc[UR20][R26.64+0xe9], R5 ;  /* 0x0000e9051a00c986 */ /* 0x000fe2000c101114 */
[C---:B------:R-:W-:Y:S02]  /*e930*/  ISETP.LT.OR P4, PT, R34.reuse, 0xf9, !P1 ;  /* 0x000000f92200780c */ /* 0x040fe40004f81670 */
[----:B------:R-:W-:Y:S01]  /*e940*/  ISETP.LT.OR P1, PT, R34, 0xfa, !P1 ;  /* 0x000000fa2200780c */ /* 0x000fe20004f21670 */
[----:B---3--:R-:W-:Y:S01]  /*e950*/  FMUL R0, R221, UR32 ;  /* 0x00000020dd007c20 */ /* 0x008fe20008400000 */
[----:B------:R-:W-:-:S04]  /*e960*/  FMUL R3, R220, UR32 ;  /* 0x00000020dc037c20 */ /* 0x000fc80008400000 */
[----:B0-----:R-:W-:Y:S02]  /*e970*/  F2FP.SATFINITE.E4M3.F32.PACK_AB_MERGE_C R7, RZ, R0, RZ ;  /* 0x00000000ff07723e */ /* 0x001fe400048070ff */
[----:B-1----:R-:W-:Y:S01]  /*e980*/  F2FP.SATFINITE.E4M3.F32.PACK_AB_MERGE_C R9, RZ, R3, RZ ;  /* 0x00000003ff09723e */ /* 0x002fe200048070ff */
[----:B------:R-:W-:Y:S02]  /*e990*/  FMUL R0, R222, UR32 ;  /* 0x00000020de007c20 */ /* 0x000fe40008400000 */
[----:B------:R0:W-:Y:S01]  /*e9a0*/  @!P5 STG.E.U8 desc[UR20][R24.64+0xf0], R7 ;  /* 0x0000f0071800d986 */ /* 0x0001e2000c101114 */
[----:B------:R-:W-:-:S03]  /*e9b0*/  ISETP.LT.OR P5, PT, R34, 0xf2, !P0 ;  /* 0x000000f22200780c */ /* 0x000fc600047a1670 */
[----:B------:R1:W-:Y:S01]  /*e9c0*/  @!P6 STG.E.U8 desc[UR20][R24.64+0xf1], R9 ;  /* 0x0000f1091800e986 */ /* 0x0003e2000c101114 */
[C---:B------:R-:W-:Y:S02]  /*e9d0*/  ISETP.LT.OR P6, PT, R34.reuse, 0xf9, !P0 ;  /* 0x000000f92200780c */ /* 0x040fe400047c1670 */
[----:B------:R-:W-:Y:S01]  /*e9e0*/  F2FP.SATFINITE.E4M3.F32.PACK_AB_MERGE_C R13, RZ, R0, RZ ;  /* 0x00000000ff0d723e */ /* 0x000fe200048070ff */
[----:B------:R-:W-:Y:S01]  /*e9f0*/  FMUL R0, R223, UR32 ;  /* 0x00000020df007c20 */ /* 0x000fe20008400000 */
[----:B------:R-:W-:Y:S01]  /*ea00*/  ISETP.LT.OR P0, PT, R34, 0xfa, !P0 ;  /* 0x000000fa2200780c */ /* 0x000fe20004701670 */
[----:B------:R-:W-:-:S03]  /*ea10*/  FMUL R2, R225, UR32 ;  /* 0x00000020e1027c20 */ /* 0x000fc60008400000 */
[----:B0-----:R-:W-:Y:S02]  /*ea20*/  F2FP.SATFINITE.E4M3.F32.PACK_AB_MERGE_C R7, RZ, R0, RZ ;  /* 0x00000000ff07723e */ /* 0x001fe400048070ff */
[----:B-1----:R-:W-:Y:S01]  /*ea30*/  F2FP.SATFINITE.E4M3.F32.PACK_AB_MERGE_C R9, RZ, R2, RZ ;  /* 0x00000002ff09723e */ /* 0x002fe200048070ff */
[----:B--2---:R-:W-:Y:S01]  /*ea40*/  FMUL R3, R224, UR32 ;  /* 0x00000020e0037c20 */ /* 0x004fe20008400000 */
[----:B----4-:R-:W-:Y:S01]  /*ea50*/  FMUL R4, R226, UR32 ;  /* 0x00000020e2047c20 */ /* 0x010fe20008400000 */
[----:B------:R-:W-:-:S03]  /*ea60*/  FMUL R5, R227, UR32 ;  /* 0x00000020e3057c20 */ /* 0x000fc60008400000 */
[----:B------:R-:W-:Y:S02]  /*ea70*/  F2FP.SATFINITE.E4M3.F32.PACK_AB_MERGE_C R3, RZ, R3, RZ ;  /* 0x00000003ff03723e */ /* 0x000fe400048070ff */
[----:B------:R-:W-:Y:S02]  /*ea80*/  F2FP.SATFINITE.E4M3.F32.PACK_AB_MERGE_C R11, RZ, R4, RZ ;  /* 0x00000004ff0b723e */ /* 0x000fe400048070ff */
[----:B------:R-:W-:Y:S01]  /*ea90*/  F2FP.SATFINITE.E4M3.F32.PACK_AB_MERGE_C R5, RZ, R5, RZ ;  /* 0x00000005ff05723e */ /* 0x000fe200048070ff */
[----:B------:R0:W-:Y:S04]  /*eaa0*/  @!P3 STG.E.U8 desc[UR20][R26.64+0xf0], R13 ;  /* 0x0000f00d1a00b986 */ /* 0x0001e8000c101114 */
[----:B------:R0:W-:Y:S04]  /*eab0*/  @!P5 STG.E.U8 desc[UR20][R26.64+0xf1], R7 ;  /* 0x0000f1071a00d986 */ /* 0x0001e8000c101114 */
[----:B------:R0:W-:Y:S04]  /*eac0*/  @!P4 STG.E.U8 desc[UR20][R24.64+0xf8], R9 ;  /* 0x0000f8091800c986 */ /* 0x0001e8000c101114 */
[----:B------:R0:W-:Y:S04]  /*ead0*/  @!P1 STG.E.U8 desc[UR20][R24.64+0xf9], R3 ;  /* 0x0000f90318009986 */ /* 0x0001e8000c101114 */
[----:B------:R0:W-:Y:S04]  /*eae0*/  @!P6 STG.E.U8 desc[UR20][R26.64+0xf8], R11 ;  /* 0x0000f80b1a00e986 */ /* 0x0001e8000c101114 */
[----:B------:R0:W-:Y:S02]  /*eaf0*/  @!P0 STG.E.U8 desc[UR20][R26.64+0xf9], R5 ;  /* 0x0000f9051a008986 */ /* 0x0001e4000c101114 */
.L_x_297:
[----:B------:R-:W-:Y:S05]  /*eb00*/  BSYNC B0 ;  /* 0x0000000000007941 */ /* 0x000fea0003800000 */
.L_x_39:
[----:B------:R-:W2:Y:S01]  /*eb10*/  LDL.LU R22, [R1+0x7c] ;  /* 0x00007c0001167983 */ /* 0x000ea20000300800 */
[----:B0----5:R-:W-:Y:S01]  /*eb20*/  IMAD.U32 R3, RZ, RZ, UR12 ;  /* 0x0000000cff037e24 */ /* 0x021fe2000f8e00ff */
[----:B------:R-:W-:Y:S02]  /*eb30*/  ULDC.64 UR6, c[0x0][0x650] ;  /* 0x0001940000067ab9 */ /* 0x000fe40000000a00 */
[----:B------:R-:W3:Y:S01]  /*eb40*/  LDL.LU R19, [R1+0x80] ;  /* 0x0000800001137983 */ /* 0x000ee20000300800 */
[----:B------:R-:W-:Y:S01]  /*eb50*/  IMAD.U32 R0, RZ, RZ, UR16 ;  /* 0x00000010ff007e24 */ /* 0x000fe2000f8e00ff */
[----:B------:R0:W-:Y:S01]  /*eb60*/  SYNCS.ARRIVE.TRANS64.A1T0 RZ, [R3+UR28], RZ ;  /* 0x000000ff03ff79a7 */ /* 0x0001e2000810001c */
[----:B------:R-:W-:Y:S02]  /*eb70*/  IMAD.U32 R2, RZ, RZ, UR16 ;  /* 0x00000010ff027e24 */ /* 0x000fe4000f8e00ff */
[----:B------:R-:W-:Y:S02]  /*eb80*/  IMAD.MOV.U32 R4, RZ, RZ, -0x1 ;  /* 0xffffffffff047424 */ /* 0x000fe400078e00ff */
[----:B0-----:R-:W-:Y:S01]  /*eb90*/  IMAD.U32 R3, RZ, RZ, UR13 ;  /* 0x0000000dff037e24 */ /* 0x001fe2000f8e00ff */
[----:B---3--:R-:W-:-:S02]  /*eba0*/  LEA R19, P0, R0, R19, 0x1 ;  /* 0x0000001300137211 */ /* 0x008fc400078008ff */
[----:B------:R-:W-:Y:S02]  /*ebb0*/  PRMT R0, RZ, 0x7610, R0 ;  /* 0x00007610ff007816 */ /* 0x000fe40000000000 */
[----:B--2---:R-:W-:Y:S01]  /*ebc0*/  LEA.HI.X R22, R2, R22, R3, 0x1, P0 ;  /* 0x0000001602167211 */ /* 0x004fe200000f0c03 */
[----:B------:R-:W-:Y:S01]  /*ebd0*/  IMAD.MOV.U32 R2, RZ, RZ, -0x1 ;  /* 0xffffffffff027424 */ /* 0x000fe200078e00ff */
[----:B------:R0:W-:Y:S01]  /*ebe0*/  STL [R1+0x80], R19 ;  /* 0x0000801301007387 */ /* 0x0001e20000100800 */
[----:B------:R-:W-:Y:S01]  /*ebf0*/  IMAD.MOV.U32 R3, RZ, RZ, -0x1 ;  /* 0xffffffffff037424 */ /* 0x000fe200078e00ff */
[----:B------:R-:W-:Y:S02]  /*ec00*/  ISETP.GE.U32.AND P0, PT, R19, UR6, PT ;  /* 0x0000000613007c0c */ /* 0x000fe4000bf06070 */
[----:B------:R0:W-:Y:S02]  /*ec10*/  STL [R1+0x7c], R22 ;  /* 0x00007c1601007387 */ /* 0x0001e40000100800 */
[----:B------:R-:W-:-:S02]  /*ec20*/  ISETP.GE.U32.AND.EX P0, PT, R22, UR7, PT, P0 ;  /* 0x0000000716007c0c */ /* 0x000fc4000bf06100 */
[----:B------:R0:W-:Y:S04]  /*ec30*/  STL [R1+0x84], R4 ;  /* 0x0000840401007387 */ /* 0x0001e80000100800 */
[----:B------:R0:W-:Y:S04]  /*ec40*/  STL [R1+0x74], R2 ;  /* 0x0000740201007387 */ /* 0x0001e80000100800 */
[----:B------:R0:W-:Y:S03]  /*ec50*/  STL [R1+0x88], R3 ;  /* 0x0000880301007387 */ /* 0x0001e60000100800 */
[----:B------:R-:W-:Y:S05]  /*ec60*/  @P0 BRA `(.L_x_298) ;  /* 0x0000000400740947 */ /* 0x000fea0003800000 */
[----:B------:R-:W2:Y:S01]  /*ec70*/  S2R R14, SR_CTAID.X ;  /* 0x00000000000e7919 */ /* 0x000ea20000002500 */
[----:B------:R-:W3:Y:S01]  /*ec80*/  LDC.64 R8, c[0x0][0x628] ;  /* 0x00018a00ff087b82 */ /* 0x000ee20000000a00 */
[----:B------:R-:W-:Y:S01]  /*ec90*/  ULDC UR6, c[0x0][0x150] ;  /* 0x0000540000067ab9 */ /* 0x000fe20000000800 */
[----:B------:R-:W-:Y:S01]  /*eca0*/  IMAD.MOV.U32 R6, RZ, RZ, R19 ;  /* 0x000000ffff067224 */ /* 0x000fe200078e0013 */
[----:B------:R-:W0:Y:S01]  /*ecb0*/  S2R R16, SR_CTAID.Y ;  /* 0x0000000000107919 */ /* 0x000e220000002600 */
[----:B------:R-:W-:-:S04]  /*ecc0*/  IMAD.MOV.U32 R7, RZ, RZ, R22 ;  /* 0x000000ffff077224 */ /* 0x000fc800078e0016 */
[----:B------:R-:W0:Y:S08]  /*ecd0*/  LDC R17, c[0x0][0x144] ;  /* 0x00005100ff117b82 */ /* 0x000e300000000800 */
[----:B------:R-:W0:Y:S08]  /*ece0*/  LDC R10, c[0x0][0x630] ;  /* 0x00018c00ff0a7b82 */ /* 0x000e300000000800 */
[----:B------:R-:W0:Y:S01]  /*ecf0*/  LDC.64 R12, c[0x0][0x620] ;  /* 0x00018800ff0c7b82 */ /* 0x000e220000000a00 */
[----:B---3--:R-:W-:-:S04]  /*ed00*/  ISETP.NE.U32.AND P0, PT, R8, RZ, PT ;  /* 0x000000ff0800720c */ /* 0x008fc80003f05070 */
[----:B------:R-:W-:Y:S02]  /*ed10*/  ISETP.NE.AND.EX P0, PT, R9, RZ, PT, P0 ;  /* 0x000000ff0900720c */ /* 0x000fe40003f05300 */
[----:B--2---:R-:W-:-:S05]  /*ed20*/  I2FP.F32.U32 R0, R14 ;  /* 0x0000000e00007245 */ /* 0x004fca0000201000 */
[----:B------:R-:W-:-:S04]  /*ed30*/  FMUL R0, R0, UR6 ;  /* 0x0000000600007c20 */ /* 0x000fc80008400000 */
[----:B------:R2:W3:Y:S02]  /*ed40*/  F2I.U32.TRUNC.NTZ R15, R0 ;  /* 0x00000000000f7305 */ /* 0x0004e4000020f000 */
[----:B------:R-:W-:Y:S05]  /*ed50*/  @!P0 BRA `(.L_x_299) ;  /* 0x0000000000288947 */ /* 0x000fea0003800000 */
[----:B--2---:R-:W2:Y:S02]  /*ed60*/  LDC R0, c[0x0][0x634] ;  /* 0x00018d00ff007b82 */ /* 0x004ea40000000800 */
[----:B--2---:R-:W-:-:S05]  /*ed70*/  IADD3 R7, P0, R19, R0, RZ ;  /* 0x0000000013077210 */ /* 0x004fca0007f1e0ff */
[----:B------:R-:W-:-:S04]  /*ed80*/  IMAD.X R11, RZ, RZ, R22, P0 ;  /* 0x000000ffff0b7224 */ /* 0x000fc800000e0616 */
[----:B0-----:R-:W-:-:S04]  /*ed90*/  IMAD.WIDE.U32 R2, R11, R8, RZ ;  /* 0x000000080b027225 */ /* 0x001fc800078e00ff */
[----:B------:R-:W-:-:S04]  /*eda0*/  IMAD.WIDE.U32 R4, P0, R7, R9, R2 ;  /* 0x0000000907047225 */ /* 0x000fc80007800002 */
[----:B------:R-:W-:-:S04]  /*edb0*/  IMAD.WIDE.U32 R2, R7, R8, RZ ;  /* 0x0000000807027225 */ /* 0x000fc800078e00ff */
[----:B------:R-:W-:Y:S01]  /*edc0*/  IMAD.X R7, RZ, RZ, RZ, P0 ;  /* 0x000000ffff077224 */ /* 0x000fe200000e06ff */
[----:B------:R-:W-:Y:S01]  /*edd0*/  IADD3 RZ, P0, R3, R4, RZ ;  /* 0x0000000403ff7210 */ /* 0x000fe20007f1e0ff */
[----:B------:R-:W-:-:S04]  /*ede0*/  IMAD.MOV.U32 R6, RZ, RZ, R5 ;  /* 0x000000ffff067224 */ /* 0x000fc800078e0005 */
[----:B------:R-:W-:-:S08]  /*edf0*/  IMAD.WIDE.U32.X R6, R11, R9, R6, P0 ;  /* 0x000000090b067225 */ /* 0x000fd000000e0406 */
.L_x_299:
[-CC-:B0-----:R-:W-:Y:S01]  /*ee00*/  SHF.R.U64 R11, R6, R10.reuse, R7.reuse ;  /* 0x0000000a060b7219 */ /* 0x181fe20000001207 */
[----:B------:R-:W0:Y:S01]  /*ee10*/  LDC.64 R20, c[0x0][0x640] ;  /* 0x00019000ff147b82 */ /* 0x000e220000000a00 */
[----:B--2---:R-:W-:Y:S01]  /*ee20*/  SHF.R.U32.HI R0, RZ, R10, R7 ;  /* 0x0000000aff007219 */ /* 0x004fe20000011607 */
[----:B------:R-:W-:Y:S01]  /*ee30*/  IMAD.MOV.U32 R2, RZ, RZ, R19 ;  /* 0x000000ffff027224 */ /* 0x000fe200078e0013 */
[----:B------:R-:W-:Y:S01]  /*ee40*/  IADD3 R5, P0, RZ, -R11, RZ ;  /* 0x8000000bff057210 */ /* 0x000fe20007f1e0ff */
[----:B---3--:R-:W-:Y:S01]  /*ee50*/  IMAD.MOV R15, RZ, RZ, -R15 ;  /* 0x000000ffff0f7224 */ /* 0x008fe200078e0a0f */
[----:B------:R-:W-:Y:S01]  /*ee60*/  ULDC UR6, c[0x0][0x154] ;  /* 0x0000550000067ab9 */ /* 0x000fe20000000800 */
[----:B------:R-:W-:Y:S02]  /*ee70*/  IMAD.MOV.U32 R7, RZ, RZ, 0x1 ;  /* 0x00000001ff077424 */ /* 0x000fe400078e00ff */
[----:B------:R-:W2:Y:S01]  /*ee80*/  LDC R4, c[0x0][0x618] ;  /* 0x00018600ff047b82 */ /* 0x000ea20000000800 */
[----:B------:R-:W-:-:S02]  /*ee90*/  IMAD.X R3, RZ, RZ, ~R0, P0 ;  /* 0x000000ffff037224 */ /* 0x000fc400000e0e00 */
[----:B------:R-:W-:Y:S02]  /*eea0*/  IMAD R17, R17, R15, R14 ;  /* 0x0000000f11117224 */ /* 0x000fe400078e020e */
[-C--:B------:R-:W-:Y:S02]  /*eeb0*/  IMAD R0, R3, R12.reuse, RZ ;  /* 0x0000000c03007224 */ /* 0x080fe400078e02ff */
[----:B------:R-:W-:Y:S01]  /*eec0*/  IMAD.MOV.U32 R3, RZ, RZ, R22 ;  /* 0x000000ffff037224 */ /* 0x000fe200078e0016 */
[----:B------:R-:W3:Y:S01]  /*eed0*/  LDC R6, c[0x0][0x608] ;  /* 0x00018200ff067b82 */ /* 0x000ee20000000800 */
[----:B------:R-:W-:-:S04]  /*eee0*/  IMAD.WIDE.U32 R2, R5, R12, R2 ;  /* 0x0000000c05027225 */ /* 0x000fc800078e0002 */
[----:B------:R-:W-:-:S03]  /*eef0*/  IMAD R5, R5, R13, R0 ;  /* 0x0000000d05057224 */ /* 0x000fc600078e0200 */
[----:B------:R-:W5:Y:S01]  /*ef00*/  LDC R18, c[0x0][0x658] ;  /* 0x00019600ff127b82 */ /* 0x000f620000000800 */
[----:B------:R-:W-:Y:S01]  /*ef10*/  I2FP.F32.U32 R0, R16 ;  /* 0x0000001000007245 */ /* 0x000fe20000201000 */
[----:B------:R-:W-:Y:S01]  /*ef20*/  IMAD.IADD R3, R3, 0x1, R5 ;  /* 0x0000000103037824 */ /* 0x000fe200078e0205 */
[----:B0-----:R-:W-:Y:S01]  /*ef30*/  ISETP.NE.U32.AND P0, PT, R20, RZ, PT ;  /* 0x000000ff1400720c */ /* 0x001fe20003f05070 */
[----:B------:R-:W-:Y:S02]  /*ef40*/  IMAD.MOV.U32 R5, RZ, RZ, -0x1 ;  /* 0xffffffffff057424 */ /* 0x000fe400078e00ff */
[----:B------:R-:W-:Y:S02]  /*ef50*/  FMUL R0, R0, UR6 ;  /* 0x0000000600007c20 */ /* 0x000fe40008400000 */
[----:B------:R-:W0:Y:S01]  /*ef60*/  LDC R15, c[0x0][0x148] ;  /* 0x00005200ff0f7b82 */ /* 0x000e220000000800 */
[----:B--2---:R-:W-:Y:S01]  /*ef70*/  SHF.R.U64 R10, R2, R4, R3 ;  /* 0x00000004020a7219 */ /* 0x004fe20000001203 */
[----:B------:R2:W0:Y:S01]  /*ef80*/  F2I.U32.TRUNC.NTZ R13, R0 ;  /* 0x00000000000d7305 */ /* 0x000422000020f000 */
[----:B------:R-:W-:-:S02]  /*ef90*/  ISETP.NE.AND.EX P0, PT, R21, RZ, PT, P0 ;  /* 0x000000ff1500720c */ /* 0x000fc40003f05300 */
[----:B------:R-:W-:-:S03]  /*efa0*/  SHF.R.U32.HI R3, RZ, R4, R3 ;  /* 0x00000004ff037219 */ /* 0x000fc60000011603 */
[----:B------:R-:W0:Y:S01]  /*efb0*/  LDC R14, c[0x0][0x600] ;  /* 0x00018000ff0e7b82 */ /* 0x000e220000000800 */
[-CC-:B---3--:R-:W-:Y:S02]  /*efc0*/  SHF.R.U64 R8, R10, R6.reuse, R3.reuse ;  /* 0x000000060a087219 */ /* 0x188fe40000001203 */
[----:B------:R-:W-:-:S05]  /*efd0*/  SHF.R.U32.HI R3, RZ, R6, R3 ;  /* 0x00000006ff037219 */ /* 0x000fca0000011603 */
[----:B------:R-:W3:Y:S01]  /*efe0*/  LDC R22, c[0x0][0x648] ;  /* 0x00019200ff167b82 */ /* 0x000ee20000000800 */
[-CC-:B-----5:R-:W-:Y:S02]  /*eff0*/  SHF.R.U64 R12, R8, R18.reuse, R3.reuse ;  /* 0x00000012080c7219 */ /* 0x1a0fe40000001203 */
[-C--:B------:R-:W-:Y:S02]  /*f000*/  SHF.L.U32 R5, R5, R18.reuse, RZ ;  /* 0x0000001205057219 */ /* 0x080fe400000006ff */
[-C--:B------:R-:W-:Y:S01]  /*f010*/  SHF.R.U32.HI R3, RZ, R18.reuse, R3 ;  /* 0x00000012ff037219 */ /* 0x080fe20000011603 */
[----:B------:R-:W-:Y:S01]  /*f020*/  IMAD.MOV.U32 R2, RZ, RZ, R12 ;  /* 0x000000ffff027224 */ /* 0x000fe200078e000c */
[----:B------:R-:W-:Y:S01]  /*f030*/  SHF.L.U32 R18, R7, R18, RZ ;  /* 0x0000001207127219 */ /* 0x000fe200000006ff */
[----:B------:R-:W0:Y:S01]  /*f040*/  LDC R23, c[0x0][0x638] ;  /* 0x00018e00ff177b82 */ /* 0x000e220000000800 */
[----:B------:R-:W-:-:S07]  /*f050*/  LOP3.LUT R19, RZ, R5, RZ, 0x33, !PT ;  /* 0x00000005ff137212 */ /* 0x000fce00078e33ff */
[----:B------:R-:W0:Y:S01]  /*f060*/  LDC R24, c[0x0][0x610] ;  /* 0x00018400ff187b82 */ /* 0x000e220000000800 */
[----:B--2---:R-:W-:Y:S05]  /*f070*/  @!P0 BRA `(.L_x_300) ;  /* 0x0000000000288947 */ /* 0x004fea0003800000 */
        /* <DEDUP_REMOVED lines=10> */
.L_x_300:
[----:B---3--:R-:W-:Y:S01]  /*f120*/  SHF.R.U64 R0, R2, R22, R3 ;  /* 0x0000001602007219 */ /* 0x008fe20000001203 */
[----:B0-----:R-:W-:Y:S01]  /*f130*/  VIADD R7, R14, 0xffffffff ;  /* 0xffffffff0e077836 */ /* 0x001fe20000000000 */
[----:B------:R-:W-:Y:S01]  /*f140*/  LOP3.LUT R5, R8, R19, RZ, 0xc0, !PT ;  /* 0x0000001308057212 */ /* 0x000fe200078ec0ff */
[----:B------:R-:W-:Y:S02]  /*f150*/  IMAD.MOV R13, RZ, RZ, -R13 ;  /* 0x000000ffff0d7224 */ /* 0x000fe400078e0a0d */
[----:B------:R-:W-:Y:S02]  /*f160*/  IMAD.MOV R3, RZ, RZ, -R0 ;  /* 0x000000ffff037224 */ /* 0x000fe400078e0a00 */
[----:B------:R-:W-:Y:S01]  /*f170*/  IMAD R2, R18, R0, R5 ;  /* 0x0000000012027224 */ /* 0x000fe200078e0205 */
[----:B------:R-:W-:Y:S01]  /*f180*/  LOP3.LUT R5, R10, R7, RZ, 0xc0, !PT ;  /* 0x000000070a057212 */ /* 0x000fe200078ec0ff */
[----:B------:R-:W-:Y:S02]  /*f190*/  @P2 IMAD R17, R15, R13, R16 ;  /* 0x0000000d0f112224 */ /* 0x000fe400078e0210 */
[----:B------:R-:W-:-:S02]  /*f1a0*/  IMAD R0, R3, R23, R12 ;  /* 0x0000001703007224 */ /* 0x000fc400078e020c */
[----:B------:R-:W-:Y:S02]  /*f1b0*/  IMAD.MOV.U32 R4, RZ, RZ, 0x1 ;  /* 0x00000001ff047424 */ /* 0x000fe400078e00ff */
[----:B------:R-:W-:Y:S02]  /*f1c0*/  IMAD R2, R2, R24, R17 ;  /* 0x0000001802027224 */ /* 0x000fe400078e0211 */
[----:B------:R-:W-:Y:S01]  /*f1d0*/  IMAD R3, R0, R14, R5 ;  /* 0x0000000e00037224 */ /* 0x000fe200078e0205 */
[----:B------:R-:W-:-:S04]  /*f1e0*/  PRMT R0, R4, 0x7610, R0 ;  /* 0x0000761004007816 */ /* 0x000fc80000000000 */
[----:B------:R-:W-:Y:S02]  /*f1f0*/  SEL R4, R3, R2, !P2 ;  /* 0x0000000203047207 */ /* 0x000fe40005000000 */
[----:B------:R-:W-:-:S03]  /*f200*/  SEL R2, R2, R3, !P2 ;  /* 0x0000000302027207 */ /* 0x000fc60005000000 */
[----:B------:R2:W-:Y:S04]  /*f210*/  STL [R1+0x88], R4 ;  /* 0x0000880401007387 */ /* 0x0005e80000100800 */
[----:B------:R2:W-:Y:S04]  /*f220*/  STL [R1+0x74], R11 ;  /* 0x0000740b01007387 */ /* 0x0005e80000100800 */
[----:B------:R2:W-:Y:S02]  /*f230*/  STL [R1+0x84], R2 ;  /* 0x0000840201007387 */ /* 0x0005e40000100800 */
.L_x_298:
[----:B------:R-:W-:Y:S01]  /*f240*/  LOP3.LUT P0, RZ, R0, 0xff, RZ, 0xc0, !PT ;  /* 0x000000ff00ff7812 */ /* 0x000fe2000780c0ff */
[----:B------:R-:W-:-:S12]  /*f250*/  ULOP3.LUT UR27, UR27, 0x1, URZ, 0x3c, !UPT ;  /* 0x000000011b1b7892 */ /* 0x000fd8000f8e3c3f */
[----:B------:R-:W-:Y:S05]  /*f260*/  @P0 BRA `(.L_x_301) ;  /* 0xffffff2400600947 */ /* 0x000fea000383ffff */
[----:B------:R-:W-:Y:S05]  /*f270*/  EXIT ;  /* 0x000000000000794d */ /* 0x000fea0003800000 */
.L_x_17:
[----:B------:R-:W-:-:S08]  /*f280*/  ISETP.NE.AND P0, PT, RZ, UR6, PT ;  /* 0x00000006ff007c0c */ /* 0x000fd0000bf05270 */
[----:B0123--:R-:W0:-:S00]  /*f290*/  USETMAXREG.DEALLOC.CTAPOOL 0x28 ;  /* 0x00000028000079c8 */ /* 0x00fe0000080e0500 */
[----:B------:R-:W-:Y:S05]  /*f2a0*/  @P0 EXIT ;  /* 0x000000000000094d */ /* 0x000fea0003800000 */
[----:B0-----:R-:W-:Y:S01]  /*f2b0*/  LOP3.LUT P0, RZ, R0, 0xff, RZ, 0xc0, !PT ;  /* 0x000000ff00ff7812 */ /* 0x001fe2000780c0ff */
[----:B------:R-:W-:Y:S02]  /*f2c0*/  IMAD.MOV.U32 R0, RZ, RZ, 0x1 ;  /* 0x00000001ff007424 */ /* 0x000fe400078e00ff */
[----:B------:R-:W-:-:S10]  /*f2d0*/  IMAD.MOV.U32 R10, RZ, RZ, RZ ;  /* 0x000000ffff0a7224 */ /* 0x000fd400078e00ff */
[----:B------:R-:W-:Y:S05]  /*f2e0*/  @!P0 BRA `(.L_x_302) ;  /* 0x0000000c00608947 */ /* 0x000fea0003800000 */
[----:B------:R-:W0:Y:S01]  /*f2f0*/  S2R R8, SR_CgaCtaId ;  /* 0x0000000000087919 */ /* 0x000e220000008800 */
[----:B------:R-:W-:Y:S01]  /*f300*/  LOP3.LUT P0, RZ, R3, 0x1f, RZ, 0xc0, !PT ;  /* 0x0000001f03ff7812 */ /* 0x000fe2000780c0ff */
[----:B------:R-:W-:Y:S01]  /*f310*/  ULDC UR5, c[0x0][0x658] ;  /* 0x0001960000057ab9 */ /* 0x000fe20000000800 */
[----:B------:R-:W-:Y:S01]  /*f320*/  UMOV UR6, 0xffffffff ;  /* 0xffffffff00067882 */ /* 0x000fe20000000000 */
[----:B------:R-:W-:Y:S01]  /*f330*/  BSSY B0, `(.L_x_302) ;  /* 0x00000d3000007945 */ /* 0x000fe20003800000 */
[----:B------:R-:W-:Y:S01]  /*f340*/  USHF.L.U32 UR6, UR6, UR5, URZ ;  /* 0x0000000506067299 */ /* 0x000fe2000800063f */
[C---:B------:R-:W-:Y:S01]  /*f350*/  ISETP.NE.AND P3, PT, R2.reuse, RZ, PT ;  /* 0x000000ff0200720c */ /* 0x040fe20003f65270 */
[----:B------:R-:W-:Y:S01]  /*f360*/  IMAD.MOV.U32 R11, RZ, RZ, 0x1 ;  /* 0x00000001ff0b7424 */ /* 0x000fe200078e00ff */
[----:B------:R-:W-:Y:S01]  /*f370*/  ISETP.NE.OR P0, PT, R2, RZ, !P0 ;  /* 0x000000ff0200720c */ /* 0x000fe20004705670 */
[----:B------:R-:W-:Y:S01]  /*f380*/  IMAD.MOV.U32 R0, RZ, RZ, 0x1 ;  /* 0x00000001ff007424 */ /* 0x000fe200078e00ff */
[----:B------:R-:W-:Y:S01]  /*f390*/  ULDC UR4, c[0x0][0x600] ;  /* 0x0001800000047ab9 */ /* 0x000fe20000000800 */
[----:B------:R-:W-:Y:S01]  /*f3a0*/  IMAD.MOV.U32 R10, RZ, RZ, RZ ;  /* 0x000000ffff0a7224 */ /* 0x000fe200078e00ff */
[----:B------:R-:W-:Y:S01]  /*f3b0*/  UMOV UR7, 0x1 ;  /* 0x0000000100077882 */ /* 0x000fe20000000000 */
[----:B------:R-:W-:-:S02]  /*f3c0*/  UIADD3 UR26, UR14, 0x1, URZ ;  /* 0x000000010e1a7890 */ /* 0x000fc4000fffe03f */
[----:B------:R-:W-:Y:S02]  /*f3d0*/  ULOP3.LUT UR27, UR15, 0x2, URZ, 0xfc, !UPT ;  /* 0x000000020f1b7892 */ /* 0x000fe4000f8efc3f */
[----:B------:R-:W-:Y:S02]  /*f3e0*/  UIADD3 UR4, UR4, -0x1, URZ ;  /* 0xffffffff04047890 */ /* 0x000fe4000fffe03f */
[----:B------:R-:W-:Y:S02]  /*f3f0*/  USHF.L.U32 UR22, UR7, UR5, URZ ;  /* 0x0000000507167299 */ /* 0x000fe4000800063f */
[----:B------:R-:W-:Y:S01]  /*f400*/  ULOP3.LUT UR21, URZ, UR6, URZ, 0x33, !UPT ;  /* 0x000000063f157292 */ /* 0x000fe2000f8e333f */
[----:B------:R-:W-:Y:S01]  /*f410*/  ULDC.64 UR24, c[0x0][0x198] ;  /* 0x0000660000187ab9 */ /* 0x000fe20000000a00 */
[C---:B0-----:R-:W-:Y:S02]  /*f420*/  IMAD.SHL.U32 R9, R8.reuse, 0x80, RZ ;  /* 0x0000008008097824 */ /* 0x041fe400078e00ff */
[----:B------:R-:W-:-:S03]  /*f430*/  IMAD.SHL.U32 R8, R8, 0x4000, RZ ;  /* 0x0000400008087824 */ /* 0x000fc600078e00ff */
[----:B------:R-:W-:Y:S02]  /*f440*/  LOP3.LUT R9, R9, 0x80, RZ, 0xc0, !PT ;  /* 0x0000008009097812 */ /* 0x000fe400078ec0ff */
[----:B------:R-:W-:-:S07]  /*f450*/  LOP3.LUT R8, R8, 0x4000, RZ, 0xc0, !PT ;  /* 0x0000400008087812 */ /* 0x000fce00078ec0ff */
.L_x_314:
[----:B------:R-:W-:-:S03]  /*f460*/  UMOV UR5, 0xffffffff ;  /* 0xffffffff00057882 */ /* 0x000fc60000000000 */
[----:B01----:R-:W-:Y:S05]  /*f470*/  BRA.DIV UR5, `(.L_x_303) ;  /* 0x00000012054c7947 */ /* 0x003fea000b800000 */
[----:B------:R-:W-:-:S13]  /*f480*/  ELECT P1, URZ, PT ;  /* 0x00000000003f782f */ /* 0x000fda0003820000 */
.L_x_328:
[----:B------:R-:W0:Y:S01]  /*f490*/  LDC R2, c[0x0][0x28c] ;  /* 0x0000a300ff027b82 */ /* 0x000e220000000800 */
[----:B------:R-:W-:Y:S01]  /*f4a0*/  BSSY B1, `(.L_x_304) ;  /* 0x000003d000017945 */ /* 0x000fe20003800000 */
[----:B0-----:R-:W-:-:S13]  /*f4b0*/  ISETP.LT.OR P1, PT, R2, 0x1, !P1 ;  /* 0x000000010200780c */ /* 0x001fda0004f21670 */
[----:B------:R-:W-:Y:S05]  /*f4c0*/  @P1 BRA `(.L_x_305) ;  /* 0x0000000000e81947 */ /* 0x000fea0003800000 */
[----:B------:R-:W2:Y:S04]  /*f4d0*/  LDL.LU R4, [R1+0x88] ;  /* 0x0000880001047983 */ /* 0x000ea80000300800 */
[----:B------:R-:W3:Y:S01]  /*f4e0*/  LDL.LU R3, [R1+0x84] ;  /* 0x0000840001037983 */ /* 0x000ee20000300800 */
[----:B------:R-:W-:Y:S02]  /*f4f0*/  IMAD.MOV.U32 R14, RZ, RZ, RZ ;  /* 0x000000ffff0e7224 */ /* 0x000fe400078e00ff */
[----:B------:R-:W-:Y:S02]  /*f500*/  IMAD.U32 R15, RZ, RZ, UR26 ;  /* 0x0000001aff0f7e24 */ /* 0x000fe4000f8e00ff */
[----:B------:R-:W-:Y:S02]  /*f510*/  IMAD.MOV.U32 R2, RZ, RZ, R0 ;  /* 0x000000ffff027224 */ /* 0x000fe400078e0000 */
[----:B--2---:R-:W-:-:S02]  /*f520*/  IMAD R6, R4, 0x100, R9 ;  /* 0x0000010004067824 */ /* 0x004fc400078e0209 */
[----:B---3--:R-:W-:Y:S02]  /*f530*/  IMAD.SHL.U32 R7, R3, 0x40, RZ ;  /* 0x0000004003077824 */ /* 0x008fe400078e00ff */
[----:B------:R-:W-:-:S07]  /*f540*/  IMAD.MOV.U32 R3, RZ, RZ, R10 ;  /* 0x000000ffff037224 */ /* 0x000fce00078e000a */
.L_x_309:
[----:B------:R-:W0:Y:S01]  /*f550*/  S2R R5, SR_CgaCtaId ;  /* 0x0000000000057919 */ /* 0x000e220000008800 */
[----:B------:R-:W-:-:S04]  /*f560*/  MOV R4, 0x400 ;  /* 0x0000040000047802 */ /* 0x000fc80000000f00 */
[----:B0-----:R-:W-:Y:S02]  /*f570*/  LEA R12, R5, R4, 0x18 ;  /* 0x00000004050c7211 */ /* 0x001fe400078ec0ff */
[----:B------:R-:W-:Y:S01]  /*f580*/  SHF.L.U32 R4, R2, 0x1f, RZ ;  /* 0x0000001f02047819 */ /* 0x000fe200000006ff */
[----:B------:R-:W0:Y:S02]  /*f590*/  @!P3 LDC R5, c[0x0][0x500] ;  /* 0x00014000ff05bb82 */ /* 0x000e240000000800 */
[----:B------:R-:W-:-:S04]  /*f5a0*/  IMAD R13, R3, 0x8, R12 ;  /* 0x00000008030d7824 */ /* 0x000fc800078e020c */
[----:B------:R-:W1:Y:S02]  /*f5b0*/  SYNCS.PHASECHK.TRANS64.TRYWAIT P1, [R13+URZ+0x28], R4 ;  /* 0x000028040d0075a7 */ /* 0x000e64000802017f */
[----:B-1----:R-:W-:Y:S05]  /*f5c0*/  @!P1 BRA `(.L_x_306) ;  /* 0x0000001000189947 */ /* 0x002fea0003800000 */
.L_x_329:
[----:B------:R-:W-:Y:S01]  /*f5d0*/  UPRMT UR5, UR27, 0x9910, URZ ;  /* 0x000099101b057896 */ /* 0x000fe2000800003f */
[----:B0-----:R0:W-:Y:S03]  /*f5e0*/  @!P3 SYNCS.ARRIVE.TRANS64 RZ, [R13+URZ], R5 ;  /* 0x000000050dffb9a7 */ /* 0x0011e6000800003f */
[----:B------:R-:W-:-:S06]  /*f5f0*/  UISETP.NE.AND UP0, UPT, UR5, 0x2, UPT ;  /* 0x000000020500788c */ /* 0x000fcc000bf05270 */
[----:B------:R-:W-:-:S13]  /*f600*/  PLOP3.LUT P1, PT, PT, PT, UP0, 0x80, 0x0 ;  /* 0x000000000000781c */ /* 0x000fda0003f2f008 */
[----:B0-----:R-:W-:Y:S05]  /*f610*/  @P1 BRA `(.L_x_307) ;  /* 0x0000000000041947 */ /* 0x001fea0003800000 */
[----:B------:R-:W-:Y:S01]  /*f620*/  BPT.TRAP 0x1 ;  /* 0x000000040000795c */ /* 0x000fe20000300000 */
.L_x_307:
[----:B------:R-:W-:Y:S05]  /*f630*/  @P0 BRA `(.L_x_308) ;  /* 0x0000000000040947 */ /* 0x000fea0003800000 */
[----:B------:R-:W-:Y:S01]  /*f640*/  BPT.TRAP 0x1 ;  /* 0x000000040000795c */ /* 0x000fe20000300000 */
.L_x_308:
[----:B------:R-:W2:Y:S01]  /*f650*/  LDL R16, [R1+0x74] ;  /* 0x0000740001107983 */ /* 0x000ea20000100800 */
[C---:B-1----:R-:W-:Y:S01]  /*f660*/  IMAD R4, R3.reuse, 0x2000, R12 ;  /* 0x0000200003047824 */ /* 0x042fe200078e020c */
[----:B------:R-:W-:Y:S01]  /*f670*/  R2UR UR20, R12 ;  /* 0x000000000c1472ca */ /* 0x000fe200000e0000 */
[----:B------:R-:W-:Y:S01]  /*f680*/  IMAD R5, R3, 0x8000, R8 ;  /* 0x0000800003057824 */ /* 0x000fe200078e0208 */
[----:B------:R-:W-:Y:S01]  /*f690*/  R2UR UR9, R13 ;  /* 0x000000000d0972ca */ /* 0x000fe200000e0000 */
[----:B------:R-:W-:Y:S01]  /*f6a0*/  VIADD R15, R15, 0xffffffff ;  /* 0xffffffff0f0f7836 */ /* 0x000fe20000000000 */
[----:B------:R-:W-:Y:S01]  /*f6b0*/  R2UR UR5, R4 ;  /* 0x00000000040572ca */ /* 0x000fe200000e0000 */
[----:B------:R-:W-:Y:S01]  /*f6c0*/  UIADD3 UR6, UP0, UR24, 0xf0, URZ ;  /* 0x000000f018067890 */ /* 0x000fe2000ff1e03f */
[----:B------:R-:W-:Y:S01]  /*f6d0*/  R2UR UR8, R5 ;  /* 0x00000000050872ca */ /* 0x000fe200000e0000 */
[----:B------:R-:W-:Y:S01]  /*f6e0*/  UIADD3 UR28, UP1, UR24, 0x1f0, URZ ;  /* 0x000001f0181c7890 */ /* 0x000fe2000ff3e03f */
[----:B------:R-:W-:Y:S01]  /*f6f0*/  R2UR UR11, R7 ;  /* 0x00000000070b72ca */ /* 0x000fe200000e0000 */
[----:B------:R-:W-:Y:S01]  /*f700*/  UIADD3.X UR7, URZ, UR25, URZ, UP0, !UPT ;  /* 0x000000193f077290 */ /* 0x000fe200087fe43f */
[----:B------:R-:W-:Y:S01]  /*f710*/  R2UR UR10, R14 ;  /* 0x000000000e0a72ca */ /* 0x000fe200000e0000 */
[----:B------:R-:W-:Y:S01]  /*f720*/  VIADD R3, R3, 0x1 ;  /* 0x0000000103037836 */ /* 0x000fe20000000000 */
[----:B------:R-:W-:Y:S01]  /*f730*/  R2UR UR23, R6 ;  /* 0x00000000061772ca */ /* 0x000fe200000e0000 */
[----:B------:R-:W-:Y:S01]  /*f740*/  UIADD3.X UR29, URZ, UR25, URZ, UP1, !UPT ;  /* 0x000000193f1d7290 */ /* 0x000fe20008ffe43f */
[----:B------:R-:W-:Y:S01]  /*f750*/  ISETP.GT.AND P4, PT, R15, 0x1, PT ;  /* 0x000000010f00780c */ /* 0x000fe20003f84270 */
[----:B------:R-:W-:Y:S01]  /*f760*/  UMOV UR18, 0x0 ;  /* 0x0000000000127882 */ /* 0x000fe20000000000 */
[----:B------:R-:W-:Y:S01]  /*f770*/  UMOV UR19, 0x10000000 ;  /* 0x1000000000137882 */ /* 0x000fe20000000000 */
[----:B------:R-:W-:Y:S01]  /*f780*/  UIADD3 UR5, UR5, 0x180, URZ ;  /* 0x0000018005057890 */ /* 0x000fe2000fffe03f */
[----:B------:R-:W-:Y:S01]  /*f790*/  ISETP.NE.AND P1, PT, R3, 0x5, PT ;  /* 0x000000050300780c */ /* 0x000fe20003f25270 */
[----:B------:R-:W-:Y:S01]  /*f7a0*/  UIADD3 UR20, UR20, 0xa180, UR8 ;  /* 0x0000a18014147890 */ /* 0x000fe2000fffe008 */
[----:B------:R-:W-:Y:S01]  /*f7b0*/  VIADD R14, R14, 0x80 ;  /* 0x000000800e0e7836 */ /* 0x000fe20000000000 */
[----:B------:R-:W-:Y:S01]  /*f7c0*/  UMOV UR30, 0x30000 ;  /* 0x00030000001e7882 */ /* 0x000fe20000000000 */
[----:B------:R-:W-:-:S02]  /*f7d0*/  SEL R5, RZ, 0x1, P1 ;  /* 0x00000001ff057807 */ /* 0x000fc40000800000 */
[----:B------:R-:W-:Y:S01]  /*f7e0*/  UMOV UR8, UR5 ;  /* 0x0000000500087c82 */ /* 0x000fe20008000000 */
[----:B------:R-:W-:Y:S02]  /*f7f0*/  SEL R3, R3, RZ, P1 ;  /* 0x000000ff03037207 */ /* 0x000fe40000800000 */
[----:B------:R-:W-:Y:S02]  /*f800*/  LOP3.LUT R2, R2, R5, RZ, 0x3c, !PT ;  /* 0x0000000502027212 */ /* 0x000fe400078e3cff */
[----:B--2---:R-:W-:-:S13]  /*f810*/  R2UR UR12, R16 ;  /* 0x00000000100c72ca */ /* 0x004fda00000e0000 */
[----:B------:R0:W-:Y:S02]  /*f820*/  UTMALDG.3D [UR8], [UR6], desc[UR18] ;  /* 0x00001208060075b4 */ /* 0x0001e40008011000 */
[----:B0-----:R-:W-:Y:S01]  /*f830*/  UMOV UR11, UR23 ;  /* 0x00000017000b7c82 */ /* 0x001fe20008000000 */
[----:B------:R-:W-:Y:S02]  /*f840*/  UMOV UR8, UR20 ;  /* 0x0000001400087c82 */ /* 0x000fe40008000000 */
[----:B------:R0:W-:Y:S02]  /*f850*/  UTMALDG.3D.MULTICAST [UR8], [UR28], UR30, desc[UR18] ;  /* 0x000012081c0073b4 */ /* 0x0001e4000801181e */
[----:B0-----:R-:W-:Y:S05]  /*f860*/  @P4 BRA `(.L_x_309) ;  /* 0xfffffffc00384947 */ /* 0x001fea000383ffff */
.L_x_305:
[----:B------:R-:W-:Y:S05]  /*f870*/  BSYNC B1 ;  /* 0x0000000000017941 */ /* 0x000fea0003800000 */
.L_x_304:
[----:B------:R-:W2:Y:S01]  /*f880*/  LDL.LU R17, [R1+0x7c] ;  /* 0x00007c0001117983 */ /* 0x000ea20000300800 */
[----:B------:R-:W-:Y:S01]  /*f890*/  LOP3.LUT P5, RZ, R11, 0xff, RZ, 0xc0, !PT ;  /* 0x000000ff0bff7812 */ /* 0x000fe200078ac0ff */
[----:B------:R-:W-:Y:S01]  /*f8a0*/  VIADD R10, R10, UR14 ;  /* 0x0000000e0a0a7c36 */ /* 0x000fe20008000000 */
[----:B------:R-:W-:Y:S01]  /*f8b0*/  UISETP.GE.U32.AND UP0, UPT, UR14, 0x5, UPT ;  /* 0x000000050e00788c */ /* 0x000fe2000bf06070 */
[----:B------:R-:W3:Y:S01]  /*f8c0*/  LDL.LU R16, [R1+0x80] ;  /* 0x0000800001107983 */ /* 0x000ee20000300800 */
[----:B------:R-:W-:Y:S01]  /*f8d0*/  IMAD.U32 R5, RZ, RZ, UR14 ;  /* 0x0000000eff057e24 */ /* 0x000fe2000f8e00ff */
[----:B------:R-:W-:Y:S01]  /*f8e0*/  ULDC.64 UR6, c[0x0][0x650] ;  /* 0x0001940000067ab9 */ /* 0x000fe20000000a00 */
[----:B------:R-:W-:Y:S01]  /*f8f0*/  ISETP.GT.U32.AND P1, PT, R10, 0x4, PT ;  /* 0x000000040a00780c */ /* 0x000fe20003f24070 */
[----:B------:R-:W-:Y:S01]  /*f900*/  BSSY B1, `(.L_x_310) ;  /* 0x0000073000017945 */ /* 0x000fe20003800000 */
[----:B------:R-:W-:Y:S02]  /*f910*/  PLOP3.LUT P4, PT, PT, PT, UP0, 0x80, 0x0 ;  /* 0x000000000000781c */ /* 0x000fe40003f8f008 */
[----:B------:R-:W-:-:S02]  /*f920*/  ISETP.LT.U32.AND P1, PT, R5, 0x5, P1 ;  /* 0x000000050500780c */ /* 0x000fc40000f21070 */
[----:B------:R-:W-:Y:S01]  /*f930*/  PRMT R11, RZ, 0x7610, R11 ;  /* 0x00007610ff0b7816 */ /* 0x000fe2000000000b */
[----:B------:R-:W0:Y:S01]  /*f940*/  @P5 S2R R3, SR_CgaCtaId ;  /* 0x0000000000035919 */ /* 0x000e220000008800 */
[----:B------:R-:W-:-:S04]  /*f950*/  @P5 MOV R2, 0x400 ;  /* 0x0000040000025802 */ /* 0x000fc80000000f00 */
[----:B0-----:R-:W-:Y:S01]  /*f960*/  @P5 LEA R4, R3, R2, 0x18 ;  /* 0x0000000203045211 */ /* 0x001fe200078ec0ff */
[----:B------:R-:W-:-:S03]  /*f970*/  IMAD.WIDE.U32 R2, R10, -0x33333333, RZ ;  /* 0xcccccccd0a027825 */ /* 0x000fc600078e00ff */
[----:B------:R0:W-:Y:S02]  /*f980*/  @P5 SYNCS.ARRIVE.TRANS64.A1T0 RZ, [R4+URZ+0x88], RZ ;  /* 0x000088ff04ff59a7 */ /* 0x0001e4000810003f */
[----:B------:R-:W-:Y:S02]  /*f990*/  SHF.R.U32.HI R5, RZ, 0x2, R3 ;  /* 0x00000002ff057819 */ /* 0x000fe40000011603 */
[----:B------:R-:W-:Y:S02]  /*f9a0*/  SEL R3, RZ, 0x1, !P1 ;  /* 0x00000001ff037807 */ /* 0x000fe40004800000 */
[----:B------:R-:W-:Y:S01]  /*f9b0*/  PRMT R2, RZ, 0x7610, R2 ;  /* 0x00007610ff027816 */ /* 0x000fe20000000002 */
[----:B------:R-:W-:Y:S01]  /*f9c0*/  IMAD R10, R5, -0x5, R10 ;  /* 0xfffffffb050a7824 */ /* 0x000fe200078e020a */
[----:B------:R-:W-:Y:S01]  /*f9d0*/  LOP3.LUT R0, R0, R3, RZ, 0x3c, !PT ;  /* 0x0000000300007212 */ /* 0x000fe200078e3cff */
[----:B0-----:R-:W-:Y:S02]  /*f9e0*/  IMAD.MOV.U32 R4, RZ, RZ, -0x1 ;  /* 0xffffffffff047424 */ /* 0x001fe400078e00ff */
[----:B------:R-:W-:Y:S01]  /*f9f0*/  IMAD.MOV.U32 R3, RZ, RZ, -0x1 ;  /* 0xffffffffff037424 */ /* 0x000fe200078e00ff */
[----:B------:R-:W-:Y:S01]  /*fa00*/  @P4 LOP3.LUT R0, R0, 0x1, R5, 0x78, !PT ;  /* 0x0000000100004812 */ /* 0x000fe200078e7805 */
[----:B------:R-:W-:Y:S01]  /*fa10*/  IMAD.MOV.U32 R5, RZ, RZ, -0x1 ;  /* 0xffffffffff057424 */ /* 0x000fe200078e00ff */
[----:B---3--:R-:W-:-:S04]  /*fa20*/  IADD3 R16, P5, R16, UR16, RZ ;  /* 0x0000001010107c10 */ /* 0x008fc8000ffbe0ff */
[----:B--2---:R-:W-:Y:S01]  /*fa30*/  IADD3.X R17, R17, UR13, RZ, P5, !PT ;  /* 0x0000000d11117c10 */ /* 0x004fe2000affe4ff */
[----:B------:R0:W-:Y:S01]  /*fa40*/  STL [R1+0x80], R16 ;  /* 0x0000801001007387 */ /* 0x0001e20000100800 */
[----:B------:R-:W-:-:S03]  /*fa50*/  ISETP.GE.U32.AND P1, PT, R16, UR6, PT ;  /* 0x0000000610007c0c */ /* 0x000fc6000bf26070 */
[----:B------:R0:W-:Y:S01]  /*fa60*/  STL [R1+0x7c], R17 ;  /* 0x00007c1101007387 */ /* 0x0001e20000100800 */
[----:B------:R-:W-:-:S03]  /*fa70*/  ISETP.GE.U32.AND.EX P1, PT, R17, UR7, PT, P1 ;  /* 0x0000000711007c0c */ /* 0x000fc6000bf26110 */
[----:B------:R0:W-:Y:S04]  /*fa80*/  STL [R1+0x84], R5 ;  /* 0x0000840501007387 */ /* 0x0001e80000100800 */
[----:B------:R0:W-:Y:S04]  /*fa90*/  STL [R1+0x88], R4 ;  /* 0x0000880401007387 */ /* 0x0001e80000100800 */
[----:B------:R0:W-:Y:S02]  /*faa0*/  STL [R1+0x74], R3 ;  /* 0x0000740301007387 */ /* 0x0001e40000100800 */
[----:B------:R-:W-:Y:S05]  /*fab0*/  @P1 BRA `(.L_x_311) ;  /* 0x00000004005c1947 */ /* 0x000fea0003800000 */
[----:B------:R-:W-:Y:S01]  /*fac0*/  ULDC.64 UR6, c[0x0][0x628] ;  /* 0x00018a0000067ab9 */ /* 0x000fe20000000a00 */
[----:B------:R-:W1:Y:S01]  /*fad0*/  S2R R13, SR_CTAID.X ;  /* 0x00000000000d7919 */ /* 0x000e620000002500 */
[----:B------:R-:W-:Y:S01]  /*fae0*/  ISETP.NE.U32.AND P1, PT, RZ, UR6, PT ;  /* 0x00000006ff007c0c */ /* 0x000fe2000bf25070 */
[----:B------:R-:W-:Y:S01]  /*faf0*/  ULDC UR8, c[0x0][0x630] ;  /* 0x00018c0000087ab9 */ /* 0x000fe20000000800 */
[----:B------:R-:W-:Y:S01]  /*fb00*/  IMAD.MOV.U32 R2, RZ, RZ, R16 ;  /* 0x000000ffff027224 */ /* 0x000fe200078e0010 */
[----:B------:R-:W2:Y:S01]  /*fb10*/  S2R R12, SR_CTAID.Y ;  /* 0x00000000000c7919 */ /* 0x000ea20000002600 */
[----:B------:R-:W-:Y:S01]  /*fb20*/  ISETP.NE.AND.EX P1, PT, RZ, UR7, PT, P1 ;  /* 0x00000007ff007c0c */ /* 0x000fe2000bf25310 */
[----:B0-----:R-:W-:-:S12]  /*fb30*/  IMAD.MOV.U32 R3, RZ, RZ, R17 ;  /* 0x000000ffff037224 */ /* 0x001fd800078e0011 */
[----:B------:R-:W-:Y:S05]  /*fb40*/  @!P1 BRA `(.L_x_312) ;  /* 0x0000000000289947 */ /* 0x000fea0003800000 */
[----:B------:R-:W-:Y:S02]  /*fb50*/  ULDC UR5, c[0x0][0x634] ;  /* 0x00018d0000057ab9 */ /* 0x000fe40000000800 */
[----:B------:R-:W-:-:S05]  /*fb60*/  IADD3 R7, P1, R16, UR5, RZ ;  /* 0x0000000510077c10 */ /* 0x000fca000ff3e0ff */
[----:B------:R-:W-:-:S04]  /*fb70*/  IMAD.X R15, RZ, RZ, R17, P1 ;  /* 0x000000ffff0f7224 */ /* 0x000fc800008e0611 */
[----:B------:R-:W-:-:S04]  /*fb80*/  IMAD.WIDE.U32 R4, R15, UR6, RZ ;  /* 0x000000060f047c25 */ /* 0x000fc8000f8e00ff */
[----:B------:R-:W-:-:S04]  /*fb90*/  IMAD.WIDE.U32 R4, P1, R7, UR7, R4 ;  /* 0x0000000707047c25 */ /* 0x000fc8000f820004 */
[----:B------:R-:W-:-:S04]  /*fba0*/  IMAD.WIDE.U32 R6, R7, UR6, RZ ;  /* 0x0000000607067c25 */ /* 0x000fc8000f8e00ff */
[----:B------:R-:W-:Y:S01]  /*fbb0*/  IMAD.X R3, RZ, RZ, RZ, P1 ;  /* 0x000000ffff037224 */ /* 0x000fe200008e06ff */
[----:B------:R-:W-:Y:S01]  /*fbc0*/  IADD3 RZ, P1, R7, R4, RZ ;  /* 0x0000000407ff7210 */ /* 0x000fe20007f3e0ff */
[----:B------:R-:W-:-:S04]  /*fbd0*/  IMAD.MOV.U32 R2, RZ, RZ, R5 ;  /* 0x000000ffff027224 */ /* 0x000fc800078e0005 */
[----:B------:R-:W-:-:S08]  /*fbe0*/  IMAD.WIDE.U32.X R2, R15, UR7, R2, P1 ;  /* 0x000000070f027c25 */ /* 0x000fd000088e0402 */
.L_x_312:
[--C-:B------:R-:W-:Y:S01]  /*fbf0*/  SHF.R.U64 R6, R2, UR8, R3.reuse ;  /* 0x0000000802067c19 */ /* 0x100fe20008001203 */
[----:B------:R-:W-:Y:S01]  /*fc00*/  ULDC.64 UR6, c[0x0][0x620] ;  /* 0x0001880000067ab9 */ /* 0x000fe20000000a00 */
[----:B------:R-:W-:Y:S01]  /*fc10*/  SHF.R.U32.HI R2, RZ, UR8, R3 ;  /* 0x00000008ff027c19 */ /* 0x000fe20008011603 */
[----:B------:R-:W-:Y:S01]  /*fc20*/  IMAD.MOV.U32 R3, RZ, RZ, R17 ;  /* 0x000000ffff037224 */ /* 0x000fe200078e0011 */
[----:B------:R-:W-:Y:S01]  /*fc30*/  IADD3 R5, P1, RZ, -R6, RZ ;  /* 0x80000006ff057210 */ /* 0x000fe20007f3e0ff */
[----:B------:R-:W-:Y:S01]  /*fc40*/  ULDC UR5, c[0x0][0x150] ;  /* 0x0000540000057ab9 */ /* 0x000fe20000000800 */
[----:B-1----:R-:W-:Y:S01]  /*fc50*/  I2FP.F32.U32 R7, R13 ;  /* 0x0000000d00077245 */ /* 0x002fe20000201000 */
[----:B------:R-:W0:Y:S01]  /*fc60*/  LDC R18, c[0x0][0x144] ;  /* 0x00005100ff127b82 */ /* 0x000e220000000800 */
[----:B------:R-:W-:Y:S01]  /*fc70*/  ULDC.64 UR8, c[0x0][0x640] ;  /* 0x0001900000087ab9 */ /* 0x000fe20000000a00 */
[----:B------:R-:W-:Y:S01]  /*fc80*/  IMAD.X R2, RZ, RZ, ~R2, P1 ;  /* 0x000000ffff027224 */ /* 0x000fe200008e0e02 */
[----:B------:R-:W-:-:S03]  /*fc90*/  ISETP.NE.U32.AND P1, PT, RZ, UR8, PT ;  /* 0x00000008ff007c0c */ /* 0x000fc6000bf25070 */
[----:B------:R-:W-:Y:S01]  /*fca0*/  IMAD R4, R2, UR6, RZ ;  /* 0x0000000602047c24 */ /* 0x000fe2000f8e02ff */
[----:B------:R-:W-:Y:S01]  /*fcb0*/  ISETP.NE.AND.EX P1, PT, RZ, UR9, PT, P1 ;  /* 0x00000009ff007c0c */ /* 0x000fe2000bf25310 */
[----:B------:R-:W-:Y:S01]  /*fcc0*/  IMAD.MOV.U32 R2, RZ, RZ, R16 ;  /* 0x000000ffff027224 */ /* 0x000fe200078e0010 */
[----:B------:R-:W1:Y:S03]  /*fcd0*/  LDC R15, c[0x0][0x148] ;  /* 0x00005200ff0f7b82 */ /* 0x000e660000000800 */
[----:B------:R-:W-:Y:S01]  /*fce0*/  IMAD.WIDE.U32 R2, R5, UR6, R2 ;  /* 0x0000000605027c25 */ /* 0x000fe2000f8e0002 */
[----:B------:R-:W-:-:S03]  /*fcf0*/  ULDC UR6, c[0x0][0x154] ;  /* 0x0000550000067ab9 */ /* 0x000fc60000000800 */
[----:B------:R-:W-:Y:S02]  /*fd00*/  IMAD R5, R5, UR7, R4 ;  /* 0x0000000705057c24 */ /* 0x000fe4000f8e0204 */
[----:B------:R-:W-:Y:S01]  /*fd10*/  FMUL R4, R7, UR5 ;  /* 0x0000000507047c20 */ /* 0x000fe20008400000 */
[----:B------:R-:W-:Y:S01]  /*fd20*/  ULDC UR5, c[0x0][0x618] ;  /* 0x0001860000057ab9 */ /* 0x000fe20000000800 */
[----:B------:R-:W-:Y:S01]  /*fd30*/  ULDC UR7, c[0x0][0x608] ;  /* 0x0001820000077ab9 */ /* 0x000fe20000000800 */
[----:B------:R-:W-:-:S03]  /*fd40*/  IMAD.IADD R3, R3, 0x1, R5 ;  /* 0x0000000103037824 */ /* 0x000fc600078e0205 */
[----:B------:R-:W3:Y:S02]  /*fd50*/  F2I.U32.TRUNC.NTZ R4, R4 ;  /* 0x0000000400047305 */ /* 0x000ee4000020f000 */
[----:B------:R-:W-:Y:S02]  /*fd60*/  SHF.R.U64 R7, R2, UR5, R3 ;  /* 0x0000000502077c19 */ /* 0x000fe40008001203 */
[----:B--2---:R-:W-:-:S05]  /*fd70*/  I2FP.F32.U32 R2, R12 ;  /* 0x0000000c00027245 */ /* 0x004fca0000201000 */
[----:B------:R-:W-:Y:S01]  /*fd80*/  FMUL R5, R2, UR6 ;  /* 0x0000000602057c20 */ /* 0x000fe20008400000 */
[----:B------:R-:W-:Y:S01]  /*fd90*/  SHF.R.U32.HI R2, RZ, UR5, R3 ;  /* 0x00000005ff027c19 */ /* 0x000fe20008011603 */
[----:B------:R-:W-:Y:S02]  /*fda0*/  ULDC UR5, c[0x0][0x658] ;  /* 0x0001960000057ab9 */ /* 0x000fe40000000800 */
[----:B------:R2:W4:Y:S01]  /*fdb0*/  F2I.U32.TRUNC.NTZ R17, R5 ;  /* 0x0000000500117305 */ /* 0x000522000020f000 */
[--C-:B------:R-:W-:Y:S02]  /*fdc0*/  SHF.R.U64 R16, R7, UR7, R2.reuse ;  /* 0x0000000707107c19 */ /* 0x100fe40008001202 */
[----:B------:R-:W-:Y:S01]  /*fdd0*/  SHF.R.U32.HI R3, RZ, UR7, R2 ;  /* 0x00000007ff037c19 */ /* 0x000fe20008011602 */
[----:B---3--:R-:W-:-:S03]  /*fde0*/  IMAD.MOV R2, RZ, RZ, -R4 ;  /* 0x000000ffff027224 */ /* 0x008fc600078e0a04 */
[----:B------:R-:W-:Y:S01]  /*fdf0*/  SHF.R.U64 R14, R16, UR5, R3 ;  /* 0x00000005100e7c19 */ /* 0x000fe20008001203 */
[----:B0-----:R-:W-:Y:S01]  /*fe00*/  IMAD R18, R18, R2, R13 ;  /* 0x0000000212127224 */ /* 0x001fe200078e020d */
[----:B------:R-:W-:-:S03]  /*fe10*/  SHF.R.U32.HI R4, RZ, UR5, R3 ;  /* 0x00000005ff047c19 */ /* 0x000fc60008011603 */
[----:B------:R-:W-:Y:S02]  /*fe20*/  IMAD.MOV.U32 R2, RZ, RZ, R14 ;  /* 0x000000ffff027224 */ /* 0x000fe400078e000e */
[----:B------:R-:W-:Y:S01]  /*fe30*/  IMAD.MOV.U32 R3, RZ, RZ, R4 ;  /* 0x000000ffff037224 */ /* 0x000fe200078e0004 */
[----:B--2-4-:R-:W-:Y:S06]  /*fe40*/  @!P1 BRA `(.L_x_313) ;  /* 0x0000000000289947 */ /* 0x014fec0003800000 */
[----:B------:R-:W-:Y:S02]  /*fe50*/  ULDC UR5, c[0x0][0x64c] ;  /* 0x0001930000057ab9 */ /* 0x000fe40000000800 */
[----:B------:R-:W-:-:S05]  /*fe60*/  IADD3 R3, P1, R14, UR5, RZ ;  /* 0x000000050e037c10 */ /* 0x000fca000ff3e0ff */
[----:B------:R-:W-:-:S04]  /*fe70*/  IMAD.X R13, RZ, RZ, R4, P1 ;  /* 0x000000ffff0d7224 */ /* 0x000fc800008e0604 */
[----:B------:R-:W-:-:S04]  /*fe80*/  IMAD.WIDE.U32 R4, R13, UR8, RZ ;  /* 0x000000080d047c25 */ /* 0x000fc8000f8e00ff */
[----:B------:R-:W-:-:S04]  /*fe90*/  IMAD.WIDE.U32 R4, P1, R3, UR9, R4 ;  /* 0x0000000903047c25 */ /* 0x000fc8000f820004 */
[----:B------:R-:W-:-:S04]  /*fea0*/  IMAD.WIDE.U32 R2, R3, UR8, RZ ;  /* 0x0000000803027c25 */ /* 0x000fc8000f8e00ff */
[----:B------:R-:W-:Y:S01]  /*feb0*/  IMAD.MOV.U32 R2, RZ, RZ, R5 ;  /* 0x000000ffff027224 */ /* 0x000fe200078e0005 */
[----:B------:R-:W-:Y:S01]  /*fec0*/  IADD3 RZ, P4, R3, R4, RZ ;  /* 0x0000000403ff7210 */ /* 0x000fe20007f9e0ff */
[----:B------:R-:W-:-:S04]  /*fed0*/  IMAD.X R3, RZ, RZ, RZ, P1 ;  /* 0x000000ffff037224 */ /* 0x000fc800008e06ff */
[----:B------:R-:W-:-:S08]  /*fee0*/  IMAD.WIDE.U32.X R2, R13, UR9, R2, P4 ;  /* 0x000000090d027c25 */ /* 0x000fd0000a0e0402 */
.L_x_313:
[----:B------:R-:W-:Y:S01]  /*fef0*/  ULDC UR5, c[0x0][0x648] ;  /* 0x0001920000057ab9 */ /* 0x000fe20000000800 */
[----:B------:R-:W-:Y:S01]  /*ff00*/  LOP3.LUT R16, R16, UR21, RZ, 0xc0, !PT ;  /* 0x0000001510107c12 */ /* 0x000fe2000f8ec0ff */
[----:B------:R-:W-:Y:S01]  /*ff10*/  IMAD.MOV R17, RZ, RZ, -R17 ;  /* 0x000000ffff117224 */ /* 0x000fe200078e0a11 */
[----:B------:R-:W-:Y:S01]  /*ff20*/  SHF.R.U64 R3, R2, UR5, R3 ;  /* 0x0000000502037c19 */ /* 0x000fe20008001203 */
[----:B------:R-:W-:Y:S01]  /*ff30*/  ULDC UR5, c[0x0][0x638] ;  /* 0x00018e0000057ab9 */ /* 0x000fe20000000800 */
[----:B------:R-:W-:Y:S01]  /*ff40*/  LOP3.LUT R7, R7, UR4, RZ, 0xc0, !PT ;  /* 0x0000000407077c12 */ /* 0x000fe2000f8ec0ff */
[----:B-1----:R-:W-:Y:S01]  /*ff50*/  @P2 IMAD R18, R15, R17, R12 ;  /* 0x000000110f122224 */ /* 0x002fe200078e020c */
[----:B------:R-:W-:Y:S01]  /*ff60*/  ULDC UR6, c[0x0][0x610] ;  /* 0x0001840000067ab9 */ /* 0x000fe20000000800 */
[----:B------:R-:W-:Y:S02]  /*ff70*/  IMAD.MOV R5, RZ, RZ, -R3 ;  /* 0x000000ffff057224 */ /* 0x000fe400078e0a03 */
[----:B------:R-:W-:-:S02]  /*ff80*/  IMAD R3, R3, UR22, R16 ;  /* 0x0000001603037c24 */ /* 0x000fc4000f8e0210 */
[----:B------:R-:W-:Y:S01]  /*ff90*/  IMAD R14, R5, UR5, R14 ;  /* 0x00000005050e7c24 */ /* 0x000fe2000f8e020e */
[----:B------:R-:W-:Y:S01]  /*ffa0*/  ULDC UR5, c[0x0][0x600] ;  /* 0x0001800000057ab9 */ /* 0x000fe20000000800 */
[----:B------:R-:W-:Y:S02]  /*ffb0*/  IMAD R3, R3, UR6, R18 ;  /* 0x0000000603037c24 */ /* 0x000fe4000f8e0212 */
[----:B------:R-:W-:Y:S02]  /*ffc0*/  IMAD R14, R14, UR5, R7 ;  /* 0x000000050e0e7c24 */ /* 0x000fe4000f8e0207 */
[----:B------:R-:W-:-:S03]  /*ffd0*/  IMAD.MOV.U32 R2, RZ, RZ, 0x1 ;  /* 0x00000001ff027424 */ /* 0x000fc600078e00ff */
[----:B------:R-:W-:Y:S02]  /*ffe0*/  SEL R4, R14, R3, !P2 ;  /* 0x000000030e047207 */ /* 0x000fe40005000000 */
[----:B------:R-:W-:-:S03]  /*fff0*/  SEL R3, R3, R14, !P2 ;  /* 0x0000000e03037207 */ /* 0x000fc60005000000 */
[----:B------:R1:W-:Y:S04]  /*10000*/  STL [R1+0x88], R4 ;  /* 0x0000880401007387 */ /* 0x0003e80000100800 */
[----:B------:R1:W-:Y:S04]  /*10010*/  STL [R1+0x74], R6 ;  /* 0x0000740601007387 */ /* 0x0003e80000100800 */
[----:B------:R1:W-:Y:S02]  /*10020*/  STL [R1+0x84], R3 ;  /* 0x0000840301007387 */ /* 0x0003e40000100800 */
.L_x_311:
[----:B------:R-:W-:Y:S05]  /*10030*/  BSYNC B1 ;  /* 0x0000000000017941 */ /* 0x000fea0003800000 */
.L_x_310:
[----:B------:R-:W-:-:S13]  /*10040*/  LOP3.LUT P1, RZ, R2, 0xff, RZ, 0xc0, !PT ;  /* 0x000000ff02ff7812 */ /* 0x000fda000782c0ff */
[----:B------:R-:W-:Y:S05]  /*10050*/  @P1 BRA `(.L_x_314) ;  /* 0xfffffff400001947 */ /* 0x000fea000383ffff */
[----:B------:R-:W-:Y:S05]  /*10060*/  BSYNC B0 ;  /* 0x0000000000007941 */ /* 0x000fea0003800000 */
.L_x_302:
[----:B------:R-:W-:-:S03]  /*10070*/  UMOV UR5, 0xffffffff ;  /* 0xffffffff00057882 */ /* 0x000fc60000000000 */
[----:B------:R-:W-:Y:S05]  /*10080*/  BRA.DIV UR5, `(.L_x_315) ;  /* 0x00000006057c7947 */ /* 0x000fea000b800000 */
[----:B------:R-:W-:-:S13]  /*10090*/  ELECT P0, URZ, PT ;  /* 0x00000000003f782f */ /* 0x000fda0003800000 */
.L_x_332:
[----:B------:R-:W-:Y:S04]  /*100a0*/  BSSY B0, `(.L_x_316) ;  /* 0x0000035000007945 */ /* 0x000fe80003800000 */
[----:B------:R-:W-:Y:S05]  /*100b0*/  @!P0 BRA `(.L_x_317) ;  /* 0x0000000000cc8947 */ /* 0x000fea0003800000 */
[----:B------:R-:W-:-:S04]  /*100c0*/  ULOP3.LUT UR5, UR15, 0x2, URZ, 0xfc, !UPT ;  /* 0x000000020f057892 */ /* 0x000fc8000f8efc3f */
[----:B------:R-:W-:-:S06]  /*100d0*/  UISETP.NE.AND UP0, UPT, UR5, 0x3, UPT ;  /* 0x000000030500788c */ /* 0x000fcc000bf05270 */
[----:B------:R-:W-:-:S13]  /*100e0*/  PLOP3.LUT P0, PT, PT, PT, UP0, 0x80, 0x0 ;  /* 0x000000000000781c */ /* 0x000fda0003f0f008 */
[----:B------:R-:W-:Y:S05]  /*100f0*/  @!P0 BRA `(.L_x_318) ;  /* 0x0000000000048947 */ /* 0x000fea0003800000 */
[----:B------:R-:W-:Y:S01]  /*10100*/  BPT.TRAP 0x1 ;  /* 0x000000040000795c */ /* 0x000fe20000300000 */
.L_x_318:
[----:B01----:R-:W0:Y:S01]  /*10110*/  S2R R3, SR_CgaCtaId ;  /* 0x0000000000037919 */ /* 0x003e220000008800 */
[----:B------:R-:W-:-:S04]  /*10120*/  MOV R2, 0x400 ;  /* 0x0000040000027802 */ /* 0x000fc80000000f00 */
[----:B0-----:R-:W-:Y:S02]  /*10130*/  LEA R3, R3, R2, 0x18 ;  /* 0x0000000203037211 */ /* 0x001fe400078ec0ff */
[----:B------:R-:W-:-:S03]  /*10140*/  SHF.L.U32 R2, R0, 0x1f, RZ ;  /* 0x0000001f00027819 */ /* 0x000fc600000006ff */
[----:B------:R-:W-:-:S04]  /*10150*/  VIADD R3, R3, 0x28 ;  /* 0x0000002803037836 */ /* 0x000fc80000000000 */
[C---:B------:R-:W-:Y:S02]  /*10160*/  IMAD R7, R10.reuse, 0x8, R3 ;  /* 0x000000080a077824 */ /* 0x040fe400078e0203 */
[----:B------:R-:W-:Y:S02]  /*10170*/  VIADD R10, R10, 0x1 ;  /* 0x000000010a0a7836 */ /* 0x000fe40000000000 */
[----:B------:R-:W0:Y:S03]  /*10180*/  SYNCS.PHASECHK.TRANS64.TRYWAIT P0, [R7+URZ], R2 ;  /* 0x00000002070075a7 */ /* 0x000e26000800017f */
[----:B------:R-:W-:-:S04]  /*10190*/  ISETP.NE.AND P1, PT, R10, 0x5, PT ;  /* 0x000000050a00780c */ /* 0x000fc80003f25270 */
[----:B------:R-:W-:Y:S02]  /*101a0*/  SEL R5, RZ, 0x1, P1 ;  /* 0x00000001ff057807 */ /* 0x000fe40000800000 */
[----:B------:R-:W-:Y:S02]  /*101b0*/  SEL R10, R10, RZ, P1 ;  /* 0x000000ff0a0a7207 */ /* 0x000fe40000800000 */
[----:B------:R-:W-:-:S03]  /*101c0*/  LOP3.LUT R5, R0, R5, RZ, 0x3c, !PT ;  /* 0x0000000500057212 */ /* 0x000fc600078e3cff */
[----:B------:R-:W-:Y:S01]  /*101d0*/  IMAD R9, R10, 0x8, R3 ;  /* 0x000000080a097824 */ /* 0x000fe200078e0203 */
[----:B------:R-:W-:Y:S01]  /*101e0*/  SHF.L.U32 R4, R5, 0x1f, RZ ;  /* 0x0000001f05047819 */ /* 0x000fe200000006ff */
[----:B0-----:R-:W-:Y:S06]  /*101f0*/  @!P0 BRA `(.L_x_319) ;  /* 0x0000000400448947 */ /* 0x001fec0003800000 */
.L_x_333:
[----:B------:R-:W1:Y:S01]  /*10200*/  SYNCS.PHASECHK.TRANS64.TRYWAIT P0, [R9+URZ], R4 ;  /* 0x00000004090075a7 */ /* 0x000e62000800017f */
[----:B------:R-:W-:-:S05]  /*10210*/  VIADD R0, R10, 0x1 ;  /* 0x000000010a007836 */ /* 0x000fca0000000000 */
[----:B------:R-:W-:-:S04]  /*10220*/  ISETP.NE.AND P1, PT, R0, 0x5, PT ;  /* 0x000000050000780c */ /* 0x000fc80003f25270 */
[----:B0-----:R-:W-:Y:S02]  /*10230*/  SEL R2, RZ, 0x1, P1 ;  /* 0x00000001ff027807 */ /* 0x001fe40000800000 */
[----:B------:R-:W-:Y:S02]  /*10240*/  SEL R0, R0, RZ, P1 ;  /* 0x000000ff00007207 */ /* 0x000fe40000800000 */
[----:B------:R-:W-:-:S03]  /*10250*/  LOP3.LUT R7, R5, R2, RZ, 0x3c, !PT ;  /* 0x0000000205077212 */ /* 0x000fc600078e3cff */
[----:B------:R-:W-:Y:S01]  /*10260*/  IMAD R6, R0, 0x8, R3 ;  /* 0x0000000800067824 */ /* 0x000fe200078e0203 */
[----:B------:R-:W-:Y:S01]  /*10270*/  SHF.L.U32 R5, R7, 0x1f, RZ ;  /* 0x0000001f07057819 */ /* 0x000fe200000006ff */
[----:B-1----:R-:W-:Y:S06]  /*10280*/  @!P0 BRA `(.L_x_320) ;  /* 0x0000000400348947 */ /* 0x002fec0003800000 */
.L_x_334:
[----:B------:R-:W1:Y:S01]  /*10290*/  SYNCS.PHASECHK.TRANS64.TRYWAIT P0, [R6+URZ], R5 ;  /* 0x00000005060075a7 */ /* 0x000e62000800017f */
[----:B------:R-:W-:-:S05]  /*102a0*/  VIADD R0, R0, 0x1 ;  /* 0x0000000100007836 */ /* 0x000fca0000000000 */
[----:B------:R-:W-:-:S04]  /*102b0*/  ISETP.NE.AND P1, PT, R0, 0x5, PT ;  /* 0x000000050000780c */ /* 0x000fc80003f25270 */
[----:B------:R-:W-:Y:S02]  /*102c0*/  SEL R2, RZ, 0x1, P1 ;  /* 0x00000001ff027807 */ /* 0x000fe40000800000 */
[----:B------:R-:W-:Y:S02]  /*102d0*/  SEL R0, R0, RZ, P1 ;  /* 0x000000ff00007207 */ /* 0x000fe40000800000 */
[----:B------:R-:W-:-:S03]  /*102e0*/  LOP3.LUT R7, R7, R2, RZ, 0x3c, !PT ;  /* 0x0000000207077212 */ /* 0x000fc600078e3cff */
[----:B0-----:R-:W-:Y:S01]  /*102f0*/  IMAD R9, R0, 0x8, R3 ;  /* 0x0000000800097824 */ /* 0x001fe200078e0203 */
[----:B------:R-:W-:Y:S01]  /*10300*/  SHF.L.U32 R4, R7, 0x1f, RZ ;  /* 0x0000001f07047819 */ /* 0x000fe200000006ff */
[----:B-1----:R-:W-:Y:S06]  /*10310*/  @!P0 BRA `(.L_x_321) ;  /* 0x0000000400248947 */ /* 0x002fec0003800000 */
.L_x_335:
[----:B------:R-:W1:Y:S01]  /*10320*/  SYNCS.PHASECHK.TRANS64.TRYWAIT P0, [R9+URZ], R4 ;  /* 0x00000004090075a7 */ /* 0x000e62000800017f */
[----:B------:R-:W-:-:S05]  /*10330*/  VIADD R0, R0, 0x1 ;  /* 0x0000000100007836 */ /* 0x000fca0000000000 */
[----:B------:R-:W-:-:S04]  /*10340*/  ISETP.NE.AND P1, PT, R0, 0x5, PT ;  /* 0x000000050000780c */ /* 0x000fc80003f25270 */
[----:B------:R-:W-:Y:S02]  /*10350*/  SEL R2, RZ, 0x1, P1 ;  /* 0x00000001ff027807 */ /* 0x000fe40000800000 */
[----:B------:R-:W-:Y:S02]  /*10360*/  SEL R0, R0, RZ, P1 ;  /* 0x000000ff00007207 */ /* 0x000fe40000800000 */
[----:B------:R-:W-:Y:S01]  /*10370*/  LOP3.LUT R2, R7, R2, RZ, 0x3c, !PT ;  /* 0x0000000207027212 */ /* 0x000fe200078e3cff */
[----:B-1----:R-:W-:Y:S06]  /*10380*/  @!P0 BRA `(.L_x_322) ;  /* 0x00000004001c8947 */ /* 0x002fec0003800000 */
.L_x_336:
[----:B------:R-:W-:Y:S01]  /*10390*/  IMAD R3, R0, 0x8, R3 ;  /* 0x0000000800037824 */ /* 0x000fe200078e0203 */
[----:B------:R-:W-:-:S07]  /*103a0*/  SHF.L.U32 R0, R2, 0x1f, RZ ;  /* 0x0000001f02007819 */ /* 0x000fce00000006ff */
.L_x_323:
[----:B--2---:R2:W3:Y:S02]  /*103b0*/  SYNCS.PHASECHK.TRANS64.TRYWAIT P0, [R3+URZ], R0 ;  /* 0x00000000030075a7 */ /* 0x0044e4000800017f */
[----:B---3--:R-:W-:Y:S05]  /*103c0*/  @!P0 NANOSLEEP.SYNCS 0x989680 ;  /* 0x009896800000895d */ /* 0x008fea0003900000 */
[----:B------:R-:W3:Y:S02]  /*103d0*/  @!P0 SYNCS.PHASECHK.TRANS64 P0, [R3+URZ], R0 ;  /* 0x00000000030085a7 */ /* 0x000ee4000800007f */
[----:B---3--:R-:W-:Y:S05]  /*103e0*/  @!P0 BRA `(.L_x_323) ;  /* 0xfffffffc00f08947 */ /* 0x008fea000383ffff */
.L_x_317:
[----:B------:R-:W-:Y:S05]  /*103f0*/  BSYNC B0 ;  /* 0x0000000000007941 */ /* 0x000fea0003800000 */
.L_x_316:
[----:B------:R-:W-:Y:S05]  /*10400*/  EXIT ;  /* 0x000000000000794d */ /* 0x000fea0003800000 */
.L_x_19:
[----:B--2---:R-:W-:-:S04]  /*10410*/  IMAD.U32 R3, RZ, RZ, UR18 ;  /* 0x00000012ff037e24 */ /* 0x004fc8000f8e00ff */
[----:B------:R2:W3:Y:S03]  /*10420*/  SYNCS.PHASECHK.TRANS64.TRYWAIT P0, [R3+URZ+-0x8], R0 ;  /* 0xfffff800030075a7 */ /* 0x0004e6000800017f */
[----:B---3--:R-:W-:Y:S05]  /*10430*/  @!P0 NANOSLEEP.SYNCS 0x989680 ;  /* 0x009896800000895d */ /* 0x008fea0003900000 */
[----:B------:R-:W3:Y:S02]  /*10440*/  @!P0 SYNCS.PHASECHK.TRANS64 P0, [R3+URZ+-0x8], R0 ;  /* 0xfffff800030085a7 */ /* 0x000ee4000800007f */
[----:B---3--:R-:W-:Y:S05]  /*10450*/  @!P0 BRA `(.L_x_19) ;  /* 0xfffffffc00ec8947 */ /* 0x008fea000383ffff */
[----:B------:R-:W-:Y:S05]  /*10460*/  BRA `(.L_x_324) ;  /* 0xffffff1400007947 */ /* 0x000fea000383ffff */
.L_x_24:
[----:B-1----:R-:W-:-:S04]  /*10470*/  IMAD.U32 R3, RZ, RZ, UR6 ;  /* 0x00000006ff037e24 */ /* 0x002fc8000f8e00ff */
[----:B------:R1:W2:Y:S03]  /*10480*/  SYNCS.PHASECHK.TRANS64.TRYWAIT P0, [R3+URZ], R0 ;  /* 0x00000000030075a7 */ /* 0x0002a6000800017f */
[----:B--2---:R-:W-:Y:S05]  /*10490*/  @!P0 NANOSLEEP.SYNCS 0x989680 ;  /* 0x009896800000895d */ /* 0x004fea0003900000 */
[----:B------:R-:W2:Y:S02]  /*104a0*/  @!P0 SYNCS.PHASECHK.TRANS64 P0, [R3+URZ], R0 ;  /* 0x00000000030085a7 */ /* 0x000ea4000800007f */
[----:B--2---:R-:W-:Y:S05]  /*104b0*/  @!P0 BRA `(.L_x_24) ;  /* 0xfffffffc00ec8947 */ /* 0x004fea000383ffff */
[----:B------:R-:W-:Y:S05]  /*104c0*/  BRA `(.L_x_23) ;  /* 0xffffff1c00687947 */ /* 0x000fea000383ffff */
.L_x_30:
[----:B-----5:R2:W-:Y:S02]  /*104d0*/  STL [R1+0xa0], R0 ;  /* 0x0000a00001007387 */ /* 0x0205e40000100800 */
[----:B--2---:R-:W-:-:S04]  /*104e0*/  IMAD.U32 R0, RZ, RZ, UR9 ;  /* 0x00000009ff007e24 */ /* 0x004fc8000f8e00ff */
[----:B------:R2:W3:Y:S03]  /*104f0*/  SYNCS.PHASECHK.TRANS64.TRYWAIT P0, [R0+URZ], R229 ;  /* 0x000000e5000075a7 */ /* 0x0004e6000800017f */
[----:B---3--:R-:W-:Y:S05]  /*10500*/  @!P0 NANOSLEEP.SYNCS 0x989680 ;  /* 0x009896800000895d */ /* 0x008fea0003900000 */
[----:B------:R2:W3:Y:S02]  /*10510*/  @!P0 SYNCS.PHASECHK.TRANS64 P0, [R0+URZ], R229 ;  /* 0x000000e5000085a7 */ /* 0x0004e4000800007f */
[----:B--2---:R2:W5:Y:S02]  /*10520*/  LDL.LU R0, [R1+0xa0] ;  /* 0x0000a00001007983 */ /* 0x0045640000300800 */
[----:B--23--:R-:W-:Y:S05]  /*10530*/  @!P0 BRA `(.L_x_30) ;  /* 0xfffffffc00e48947 */ /* 0x00cfea000383ffff */
[----:B------:R-:W-:Y:S05]  /*10540*/  BRA `(.L_x_29) ;  /* 0xffffff3000007947 */ /* 0x000fea000383ffff */
.L_x_38:
[----:B---3--:R-:W-:-:S04]  /*10550*/  IMAD.U32 R25, RZ, RZ, UR18 ;  /* 0x00000012ff197e24 */ /* 0x008fc8000f8e00ff */
[----:B------:R3:W4:Y:S03]  /*10560*/  SYNCS.PHASECHK.TRANS64.TRYWAIT P0, [R25+URZ+0x8], R24 ;  /* 0x00000818190075a7 */ /* 0x000726000800017f */
[----:B----4-:R-:W-:Y:S05]  /*10570*/  @!P0 NANOSLEEP.SYNCS 0x989680 ;  /* 0x009896800000895d */ /* 0x010fea0003900000 */
[----:B------:R-:W4:Y:S02]  /*10580*/  @!P0 SYNCS.PHASECHK.TRANS64 P0, [R25+URZ+0x8], R24 ;  /* 0x00000818190085a7 */ /* 0x000f24000800007f */
[----:B----4-:R-:W-:Y:S05]  /*10590*/  @!P0 BRA `(.L_x_38) ;  /* 0xfffffffc00ec8947 */ /* 0x010fea000383ffff */
[----:B------:R-:W-:Y:S05]  /*105a0*/  BRA `(.L_x_325) ;  /* 0xffffff5400287947 */ /* 0x000fea000383ffff */
.L_x_303:
[----:B------:R-:W-:Y:S01]  /*105b0*/  BSSY B1, `(.L_x_326) ;  /* 0x0000006000017945 */ /* 0x000fe20003800000 */
[----:B------:R-:W-:-:S07]  /*105c0*/  IMAD.MOV.U32 R2, RZ, RZ, -0x1 ;  /* 0xffffffffff027424 */ /* 0x000fce00078e00ff */
[----:B------:R-:W-:Y:S05]  /*105d0*/  WARPSYNC.COLLECTIVE R2, `(.L_x_327) ;  /* 0x00000000020c7348 */ /* 0x000fea0003c00000 */
[----:B------:R-:W-:Y:S02]  /*105e0*/  ELECT P1, UR62, PT ;  /* 0x00000000003e782f */ /* 0x000fe40003820000 */
[----:B------:R-:W-:Y:S01]  /*105f0*/  MOV R2, UR62 ;  /* 0x0000003e00027c02 */ /* 0x000fe20008000f00 */
[----:B------:R-:W-:Y:S10]  /*10600*/  ENDCOLLECTIVE ;  /* 0x000000000000791b */ /* 0x000ff40003800000 */
.L_x_327:
[----:B------:R-:W-:Y:S05]  /*10610*/  BSYNC B1 ;  /* 0x0000000000017941 */ /* 0x000fea0003800000 */
.L_x_326:
[----:B------:R-:W-:Y:S05]  /*10620*/  BRA `(.L_x_328) ;  /* 0xffffffec00987947 */ /* 0x000fea000383ffff */
.L_x_306:
[----:B-1----:R1:W2:Y:S02]  /*10630*/  SYNCS.PHASECHK.TRANS64.TRYWAIT P1, [R13+URZ+0x28], R4 ;  /* 0x000028040d0075a7 */ /* 0x0022a4000802017f */
[----:B--2---:R-:W-:Y:S05]  /*10640*/  @!P1 NANOSLEEP.SYNCS 0x989680 ;  /* 0x009896800000995d */ /* 0x004fea0003900000 */
[----:B------:R-:W2:Y:S02]  /*10650*/  @!P1 SYNCS.PHASECHK.TRANS64 P1, [R13+URZ+0x28], R4 ;  /* 0x000028040d0095a7 */ /* 0x000ea4000802007f */
[----:B--2---:R-:W-:Y:S05]  /*10660*/  @!P1 BRA `(.L_x_306) ;  /* 0xfffffffc00f09947 */ /* 0x004fea000383ffff */
[----:B------:R-:W-:Y:S05]  /*10670*/  BRA `(.L_x_329) ;  /* 0xffffffec00d47947 */ /* 0x000fea000383ffff */
.L_x_315:
[----:B------:R-:W-:Y:S01]  /*10680*/  BSSY B0, `(.L_x_330) ;  /* 0x0000006000007945 */ /* 0x000fe20003800000 */
[----:B------:R-:W-:-:S07]  /*10690*/  IMAD.MOV.U32 R2, RZ, RZ, -0x1 ;  /* 0xffffffffff027424 */ /* 0x000fce00078e00ff */
[----:B01----:R-:W-:Y:S05]  /*106a0*/  WARPSYNC.COLLECTIVE R2, `(.L_x_331) ;  /* 0x00000000020c7348 */ /* 0x003fea0003c00000 */
[----:B------:R-:W-:Y:S02]  /*106b0*/  ELECT P1, UR62, PT ;  /* 0x00000000003e782f */ /* 0x000fe40003820000 */
[----:B------:R-:W-:Y:S01]  /*106c0*/  MOV R2, UR62 ;  /* 0x0000003e00027c02 */ /* 0x000fe20008000f00 */
[----:B01----:R-:W-:Y:S10]  /*106d0*/  ENDCOLLECTIVE ;  /* 0x000000000000791b */ /* 0x003ff40003800000 */
.L_x_331:
[----:B------:R-:W-:Y:S05]  /*106e0*/  BSYNC B0 ;  /* 0x0000000000007941 */ /* 0x000fea0003800000 */
.L_x_330:
[----:B------:R-:W-:Y:S01]  /*106f0*/  PLOP3.LUT P0, PT, P1, PT, PT, 0x80, 0x0 ;  /* 0x000000000000781c */ /* 0x000fe20000f0f070 */
[----:B------:R-:W-:-:S12]  /*10700*/  BRA `(.L_x_332) ;  /* 0xfffffff800647947 */ /* 0x000fd8000383ffff */
.L_x_319:
[----:B0-----:R0:W1:Y:S02]  /*10710*/  SYNCS.PHASECHK.TRANS64.TRYWAIT P0, [R7+URZ], R2 ;  /* 0x00000002070075a7 */ /* 0x001064000800017f */
[----:B-1----:R-:W-:Y:S05]  /*10720*/  @!P0 NANOSLEEP.SYNCS 0x989680 ;  /* 0x009896800000895d */ /* 0x002fea0003900000 */
[----:B------:R-:W1:Y:S02]  /*10730*/  @!P0 SYNCS.PHASECHK.TRANS64 P0, [R7+URZ], R2 ;  /* 0x00000002070085a7 */ /* 0x000e64000800007f */
[----:B-1----:R-:W-:Y:S05]  /*10740*/  @!P0 BRA `(.L_x_319) ;  /* 0xfffffffc00f08947 */ /* 0x002fea000383ffff */
[----:B------:R-:W-:Y:S05]  /*10750*/  BRA `(.L_x_333) ;  /* 0xfffffff800a87947 */ /* 0x000fea000383ffff */
.L_x_320:
[----:B0-----:R0:W1:Y:S02]  /*10760*/  SYNCS.PHASECHK.TRANS64.TRYWAIT P0, [R9+URZ], R4 ;  /* 0x00000004090075a7 */ /* 0x001064000800017f */
[----:B-1----:R-:W-:Y:S05]  /*10770*/  @!P0 NANOSLEEP.SYNCS 0x989680 ;  /* 0x009896800000895d */ /* 0x002fea0003900000 */
[----:B------:R-:W1:Y:S02]  /*10780*/  @!P0 SYNCS.PHASECHK.TRANS64 P0, [R9+URZ], R4 ;  /* 0x00000004090085a7 */ /* 0x000e64000800007f */
[----:B-1----:R-:W-:Y:S05]  /*10790*/  @!P0 BRA `(.L_x_320) ;  /* 0xfffffffc00f08947 */ /* 0x002fea000383ffff */
[----:B------:R-:W-:Y:S05]  /*107a0*/  BRA `(.L_x_334) ;  /* 0xfffffff800b87947 */ /* 0x000fea000383ffff */
.L_x_321:
[----:B0-----:R0:W1:Y:S02]  /*107b0*/  SYNCS.PHASECHK.TRANS64.TRYWAIT P0, [R6+URZ], R5 ;  /* 0x00000005060075a7 */ /* 0x001064000800017f */
[----:B-1----:R-:W-:Y:S05]  /*107c0*/  @!P0 NANOSLEEP.SYNCS 0x989680 ;  /* 0x009896800000895d */ /* 0x002fea0003900000 */
[----:B------:R-:W1:Y:S02]  /*107d0*/  @!P0 SYNCS.PHASECHK.TRANS64 P0, [R6+URZ], R5 ;  /* 0x00000005060085a7 */ /* 0x000e64000800007f */
[----:B-1----:R-:W-:Y:S05]  /*107e0*/  @!P0 BRA `(.L_x_321) ;  /* 0xfffffffc00f08947 */ /* 0x002fea000383ffff */
[----:B------:R-:W-:Y:S05]  /*107f0*/  BRA `(.L_x_335) ;  /* 0xfffffff800c87947 */ /* 0x000fea000383ffff */
.L_x_322:
[----:B-1----:R1:W2:Y:S02]  /*10800*/  SYNCS.PHASECHK.TRANS64.TRYWAIT P0, [R9+URZ], R4 ;  /* 0x00000004090075a7 */ /* 0x0022a4000800017f */
[----:B--2---:R-:W-:Y:S05]  /*10810*/  @!P0 NANOSLEEP.SYNCS 0x989680 ;  /* 0x009896800000895d */ /* 0x004fea0003900000 */
[----:B------:R-:W2:Y:S02]  /*10820*/  @!P0 SYNCS.PHASECHK.TRANS64 P0, [R9+URZ], R4 ;  /* 0x00000004090085a7 */ /* 0x000ea4000800007f */
[----:B--2---:R-:W-:Y:S05]  /*10830*/  @!P0 BRA `(.L_x_322) ;  /* 0xfffffffc00f08947 */ /* 0x004fea000383ffff */
[----:B------:R-:W-:Y:S05]  /*10840*/  BRA `(.L_x_336) ;  /* 0xfffffff800d07947 */ /* 0x000fea000383ffff */
.L_x_337:
[----:B------:R-:W-:-:S00]  /*10850*/  BRA `(.L_x_337) ;  /* 0xfffffffc00fc7947 */ /* 0x000fc0000383ffff */
[----:B------:R-:W-:-:S00]  /*10860*/  NOP ;  /* 0x0000000000007918 */ /* 0x000fc00000000000 */
        /* <DEDUP_REMOVED lines=9> */
.L_x_338:


//--------------------- .nv.shared._ZN7cutlass13device_kernelINS_4gemm6kernel13GemmUniversalIN4cute5tupleIJiiiiEEENS1_10collective13CollectiveMmaINS1_37MainloopSm90TmaGmmaWarpSpecializedFP8ILi5ENS5_IJNS4_1CILi2EEENSA_ILi1EEESC_EEENS1_32KernelTmaWarpSpecializedPingpongEEENS5_IJNSA_ILi64EEENSA_ILi256EEENSA_ILi128EEEEEENS_12float_e4m3_tENS5_IJlSC_lEEESK_SL_NS4_8TiledMMAINS4_8MMA_AtomIJNS4_4SM904GMMA31MMA_64x256x32_F32E4M3E4M3_SS_TNILNSP_7ScaleInE1ELSR_1EEEEEENS4_6LayoutINS5_IJSC_SC_SC_EEENS5_IJNSA_ILi0EEESW_SW_EEEEENS5_IJNS4_10UnderscoreESZ_SZ_EEEEENS4_13SM90_TMA_LOADENS4_14ComposedLayoutINS4_7SwizzleILi3ELi4ELi3EEENS4_18smem_ptr_flag_bitsILi8EEENSU_INS5_IJNSA_ILi8EEESI_EEENS5_IJSI_SC_EEEEEEEvNS4_8identityENS4_23SM90_TMA_LOAD_MULTICASTES1C_vS1D_EENS_8epilogue10collective6detail29Sm90TmaWarpSpecializedAdapterINS1H_15DefaultEpilogueISK_SL_SL_NS1G_6thread17LinearCombinationISK_Li1EffLNS1L_9ScaleType4KindE0ELNS_15FloatRoundStyleE2ESK_EENS1_15EpilogueDefaultEEEEEvvEEEEvNT_6ParamsE --------------------------
	.section	.nv.shared._ZN7cutlass13device_kernelINS_4gemm6kernel13GemmUniversalIN4cute5tupleIJiiiiEEENS1_10collective13CollectiveMmaINS1_37MainloopSm90TmaGmmaWarpSpecializedFP8ILi5ENS5_IJNS4_1CILi2EEENSA_ILi1EEESC_EEENS1_32KernelTmaWarpSpecializedPingpongEEENS5_IJNSA_ILi64EEENSA_ILi256EEENSA_ILi128EEEEEENS_12float_e4m3_tENS5_IJlSC_lEEESK_SL_NS4_8TiledMMAINS4_8MMA_AtomIJNS4_4SM904GMMA31MMA_64x256x32_F32E4M3E4M3_SS_TNILNSP_7ScaleInE1ELSR_1EEEEEENS4_6LayoutINS5_IJSC_SC_SC_EEENS5_IJNSA_ILi0EEESW_SW_EEEEENS5_IJNS4_10UnderscoreESZ_SZ_EEEEENS4_13SM90_TMA_LOADENS4_14ComposedLayoutINS4_7SwizzleILi3ELi4ELi3EEENS4_18smem_ptr_flag_bitsILi8EEENSU_INS5_IJNSA_ILi8EEESI_EEENS5_IJSI_SC_EEEEEEEvNS4_8identityENS4_23SM90_TMA_LOAD_MULTICASTES1C_vS1D_EENS_8epilogue10collective6detail29Sm90TmaWarpSpecializedAdapterINS1H_15DefaultEpilogueISK_SL_SL_NS1G_6thread17LinearCombinationISK_Li1EffLNS1L_9ScaleType4KindE0ELNS_15FloatRoundStyleE2ESK_EENS1_15EpilogueDefaultEEEEEvvEEEEvNT_6ParamsE,"aw",@nobits
	.sectionflags	@""
	.align	16
	.zero		1024


//--------------------- .nv.shared.reserved.0     --------------------------
	.section	.nv.shared.reserved.0,"aw",@nobits
	.weak		__nv_reservedSMEM_offset_0_alias
	.size		__nv_reservedSMEM_offset_0_alias, 0, 0
	.other		__nv_reservedSMEM_offset_0_alias,@"STO_CUDA_RESERVED_SHARED STV_DEFAULT"
__nv_reservedSMEM_offset_0_alias:
	.zero		0


//--------------------- .nv.global                --------------------------
	.section	.nv.global,"aw",@nobits
.nv.global:
	.type		_ZN40_INTERNAL_286e84de_4_k_cu_66005a29_225454cute1_E,@object
	.size		_ZN40_INTERNAL_286e84de_4_k_cu_66005a29_225454cute1_E,(_ZN40_INTERNAL_286e84de_4_k_cu_66005a29_225454cuda3std3__45__cpo6cbeginE - _ZN40_INTERNAL_286e84de_4_k_cu_66005a29_225454cute1_E)
_ZN40_INTERNAL_286e84de_4_k_cu_66005a29_225454cute1_E:
	.zero		1
	.type		_ZN40_INTERNAL_286e84de_4_k_cu_66005a29_225454cuda3std3__45__cpo6cbeginE,@object
	.size		_ZN40_INTERNAL_286e84de_4_k_cu_66005a29_225454cuda3std3__45__cpo6cbeginE,(_ZN40_INTERNAL_286e84de_4_k_cu_66005a29_225454cuda3std3__48in_placeE - _ZN40_INTERNAL_286e84de_4_k_cu_66005a29_225454cuda3std3__45__cpo6cbeginE)
_ZN40_INTERNAL_286e84de_4_k_cu_66005a29_225454cuda3std3__45__cpo6cbeginE:
	.zero		1
	.type		_ZN40_INTERNAL_286e84de_4_k_cu_66005a29_225454cuda3std3__48in_placeE,@object
	.size		_ZN40_INTERNAL_286e84de_4_k_cu_66005a29_225454cuda3std3__48in_placeE,(_ZN40_INTERNAL_286e84de_4_k_cu_66005a29_225454cuda3std6ranges3__45__cpo9iter_moveE - _ZN40_INTERNAL_286e84de_4_k_cu_66005a29_225454cuda3std3__48in_placeE)
_ZN40_INTERNAL_286e84de_4_k_cu_66005a29_225454cuda3std3__48in_placeE:
	.zero		1
	.type		_ZN40_INTERNAL_286e84de_4_k_cu_66005a29_225454cuda3std6ranges3__45__cpo9iter_moveE,@object
	.size		_ZN40_INTERNAL_286e84de_4_k_cu_66005a29_225454cuda3std6ranges3__45__cpo9iter_moveE,(_ZN40_INTERNAL_286e84de_4_k_cu_66005a29_225454cuda3std3__45__cpo5beginE - _ZN40_INTERNAL_286e84de_4_k_cu_66005a29_225454cuda3std6ranges3__45__cpo9iter_moveE)
_ZN40_INTERNAL_286e84de_4_k_cu_66005a29_225454cuda3std6ranges3__45__cpo9iter_moveE:
	.zero		1
	.type		_ZN40_INTERNAL_286e84de_4_k_cu_66005a29_225454cuda3std3__45__cpo5beginE,@object
	.size		_ZN40_INTERNAL_286e84de_4_k_cu_66005a29_225454cuda3std3__45__cpo5beginE,(_ZN40_INTERNAL_286e84de_4_k_cu_66005a29_225454cuda3std3__442_GLOBAL__N__286e84de_4_k_cu_66005a29_225456ignoreE - _ZN40_INTERNAL_286e84de_4_k_cu_66005a29_225454cuda3std3__45__cpo5beginE)
_ZN40_INTERNAL_286e84de_4_k_cu_66005a29_225454cuda3std3__45__cpo5beginE:
	.zero		1
	.type		_ZN40_INTERNAL_286e84de_4_k_cu_66005a29_225454cuda3std3__442_GLOBAL__N__286e84de_4_k_cu_66005a29_225456ignoreE,@object
	.size		_ZN40_INTERNAL_286e84de_4_k_cu_66005a29_225454cuda3std3__442_GLOBAL__N__286e84de_4_k_cu_66005a29_225456ignoreE,(_ZN40_INTERNAL_286e84de_4_k_cu_66005a29_225454cute7productE - _ZN40_INTERNAL_286e84de_4_k_cu_66005a29_225454cuda3std3__442_GLOBAL__N__286e84de_4_k_cu_66005a29_225456ignoreE)
_ZN40_INTERNAL_286e84de_4_k_cu_66005a29_225454cuda3std3__442_GLOBAL__N__286e84de_4_k_cu_66005a29_225456ignoreE:
	.zero		1
	.type		_ZN40_INTERNAL_286e84de_4_k_cu_66005a29_225454cute7productE,@object
	.size		_ZN40_INTERNAL_286e84de_4_k_cu_66005a29_225454cute7productE,(_ZN40_INTERNAL_286e84de_4_k_cu_66005a29_225454cuda3std3__45__cpo3endE - _ZN40_INTERNAL_286e84de_4_k_cu_66005a29_225454cute7productE)
_ZN40_INTERNAL_286e84de_4_k_cu_66005a29_225454cute7productE:
	.zero		1
	.type		_ZN40_INTERNAL_286e84de_4_k_cu_66005a29_225454cuda3std3__45__cpo3endE,@object
	.size		_ZN40_INTERNAL_286e84de_4_k_cu_66005a29_225454cuda3std3__45__cpo3endE,(_ZN40_INTERNAL_286e84de_4_k_cu_66005a29_225454cuda3std3__419piecewise_constructE - _ZN40_INTERNAL_286e84de_4_k_cu_66005a29_225454cuda3std3__45__cpo3endE)
_ZN40_INTERNAL_286e84de_4_k_cu_66005a29_225454cuda3std3__45__cpo3endE:
	.zero		1
	.type		_ZN40_INTERNAL_286e84de_4_k_cu_66005a29_225454cuda3std3__419piecewise_constructE,@object
	.size		_ZN40_INTERNAL_286e84de_4_k_cu_66005a29_225454cuda3std3__419piecewise_constructE,(_ZN40_INTERNAL_286e84de_4_k_cu_66005a29_225454cuda3std3__45__cpo4cendE - _ZN40_INTERNAL_286e84de_4_k_cu_66005a29_225454cuda3std3__419piecewise_constructE)
_ZN40_INTERNAL_286e84de_4_k_cu_66005a29_225454cuda3std3__419piecewise_constructE:
	.zero		1
	.type		_ZN40_INTERNAL_286e84de_4_k_cu_66005a29_225454cuda3std3__45__cpo4cendE,@object
	.size		_ZN40_INTERNAL_286e84de_4_k_cu_66005a29_225454cuda3std3__45__cpo4cendE,(_ZN40_INTERNAL_286e84de_4_k_cu_66005a29_225454cuda3std6ranges3__45__cpo4swapE - _ZN40_INTERNAL_286e84de_4_k_cu_66005a29_225454cuda3std3__45__cpo4cendE)
_ZN40_INTERNAL_286e84de_4_k_cu_66005a29_225454cuda3std3__45__cpo4cendE:
	.zero		1
	.type		_ZN40_INTERNAL_286e84de_4_k_cu_66005a29_225454cuda3std6ranges3__45__cpo4swapE,@object
	.size		_ZN40_INTERNAL_286e84de_4_k_cu_66005a29_225454cuda3std6ranges3__45__cpo4swapE,(.L_7 - _ZN40_INTERNAL_286e84de_4_k_cu_66005a29_225454cuda3std6ranges3__45__cpo4swapE)
_ZN40_INTERNAL_286e84de_4_k_cu_66005a29_225454cuda3std6ranges3__45__cpo4swapE:
	.zero		1
.L_7:


//--------------------- .nv.constant0._ZN7cutlass13device_kernelINS_4gemm6kernel13GemmUniversalIN4cute5tupleIJiiiiEEENS1_10collective13CollectiveMmaINS1_37MainloopSm90TmaGmmaWarpSpecializedFP8ILi5ENS5_IJNS4_1CILi2EEENSA_ILi1EEESC_EEENS1_32KernelTmaWarpSpecializedPingpongEEENS5_IJNSA_ILi64EEENSA_ILi256EEENSA_ILi128EEEEEENS_12float_e4m3_tENS5_IJlSC_lEEESK_SL_NS4_8TiledMMAINS4_8MMA_AtomIJNS4_4SM904GMMA31MMA_64x256x32_F32E4M3E4M3_SS_TNILNSP_7ScaleInE1ELSR_1EEEEEENS4_6LayoutINS5_IJSC_SC_SC_EEENS5_IJNSA_ILi0EEESW_SW_EEEEENS5_IJNS4_10UnderscoreESZ_SZ_EEEEENS4_13SM90_TMA_LOADENS4_14ComposedLayoutINS4_7SwizzleILi3ELi4ELi3EEENS4_18smem_ptr_flag_bitsILi8EEENSU_INS5_IJNSA_ILi8EEESI_EEENS5_IJSI_SC_EEEEEEEvNS4_8identityENS4_23SM90_TMA_LOAD_MULTICASTES1C_vS1D_EENS_8epilogue10collective6detail29Sm90TmaWarpSpecializedAdapterINS1H_15DefaultEpilogueISK_SL_SL_NS1G_6thread17LinearCombinationISK_Li1EffLNS1L_9ScaleType4KindE0ELNS_15FloatRoundStyleE2ESK_EENS1_15EpilogueDefaultEEEEEvvEEEEvNT_6ParamsE --------------------------
	.section	.nv.constant0._ZN7cutlass13device_kernelINS_4gemm6kernel13GemmUniversalIN4cute5tupleIJiiiiEEENS1_10collective13CollectiveMmaINS1_37MainloopSm90TmaGmmaWarpSpecializedFP8ILi5ENS5_IJNS4_1CILi2EEENSA_ILi1EEESC_EEENS1_32KernelTmaWarpSpecializedPingpongEEENS5_IJNSA_ILi64EEENSA_ILi256EEENSA_ILi128EEEEEENS_12float_e4m3_tENS5_IJlSC_lEEESK_SL_NS4_8TiledMMAINS4_8MMA_AtomIJNS4_4SM904GMMA31MMA_64x256x32_F32E4M3E4M3_SS_TNILNSP_7ScaleInE1ELSR_1EEEEEENS4_6LayoutINS5_IJSC_SC_SC_EEENS5_IJNSA_ILi0EEESW_SW_EEEEENS5_IJNS4_10UnderscoreESZ_SZ_EEEEENS4_13SM90_TMA_LOADENS4_14ComposedLayoutINS4_7SwizzleILi3ELi4ELi3EEENS4_18smem_ptr_flag_bitsILi8EEENSU_INS5_IJNSA_ILi8EEESI_EEENS5_IJSI_SC_EEEEEEEvNS4_8identityENS4_23SM90_TMA_LOAD_MULTICASTES1C_vS1D_EENS_8epilogue10collective6detail29Sm90TmaWarpSpecializedAdapterINS1H_15DefaultEpilogueISK_SL_SL_NS1G_6thread17LinearCombinationISK_Li1EffLNS1L_9ScaleType4KindE0ELNS_15FloatRoundStyleE2ESK_EENS1_15EpilogueDefaultEEEEEvvEEEEvNT_6ParamsE,"a",@progbits
	.sectionflags	@""
	.align	4
.nv.constant0._ZN7cutlass13device_kernelINS_4gemm6kernel13GemmUniversalIN4cute5tupleIJiiiiEEENS1_10collective13CollectiveMmaINS1_37MainloopSm90TmaGmmaWarpSpecializedFP8ILi5ENS5_IJNS4_1CILi2EEENSA_ILi1EEESC_EEENS1_32KernelTmaWarpSpecializedPingpongEEENS5_IJNSA_ILi64EEENSA_ILi256EEENSA_ILi128EEEEEENS_12float_e4m3_tENS5_IJlSC_lEEESK_SL_NS4_8TiledMMAINS4_8MMA_AtomIJNS4_4SM904GMMA31MMA_64x256x32_F32E4M3E4M3_SS_TNILNSP_7ScaleInE1ELSR_1EEEEEENS4_6LayoutINS5_IJSC_SC_SC_EEENS5_IJNSA_ILi0EEESW_SW_EEEEENS5_IJNS4_10UnderscoreESZ_SZ_EEEEENS4_13SM90_TMA_LOADENS4_14ComposedLayoutINS4_7SwizzleILi3ELi4ELi3EEENS4_18smem_ptr_flag_bitsILi8EEENSU_INS5_IJNSA_ILi8EEESI_EEENS5_IJSI_SC_EEEEEEEvNS4_8identityENS4_23SM90_TMA_LOAD_MULTICASTES1C_vS1D_EENS_8epilogue10collective6detail29Sm90TmaWarpSpecializedAdapterINS1H_15DefaultEpilogueISK_SL_SL_NS1G_6thread17LinearCombinationISK_Li1EffLNS1L_9ScaleType4KindE0ELNS_15FloatRoundStyleE2ESK_EENS1_15EpilogueDefaultEEEEEvvEEEEvNT_6ParamsE:
	.zero		1664


//--------------------- SYMBOLS --------------------------

	.type		.nv.reservedSmem.offset0,@object
	.size		.nv.reservedSmem.offset0,0x4
